//
// Generated by NVIDIA NVVM Compiler
//
// Compiler Build ID: CL-36424714
// Cuda compilation tools, release 13.0, V13.0.88
// Based on NVVM 20.0.0
//

.version 9.0
.target sm_100
.address_size 64

	// .globl	_Z13h_cuda_im2colPfS_iiiiiiii

.visible .entry _Z13h_cuda_im2colPfS_iiiiiiii(
	.param .u64 .ptr .align 1 _Z13h_cuda_im2colPfS_iiiiiiii_param_0,
	.param .u64 .ptr .align 1 _Z13h_cuda_im2colPfS_iiiiiiii_param_1,
	.param .u32 _Z13h_cuda_im2colPfS_iiiiiiii_param_2,
	.param .u32 _Z13h_cuda_im2colPfS_iiiiiiii_param_3,
	.param .u32 _Z13h_cuda_im2colPfS_iiiiiiii_param_4,
	.param .u32 _Z13h_cuda_im2colPfS_iiiiiiii_param_5,
	.param .u32 _Z13h_cuda_im2colPfS_iiiiiiii_param_6,
	.param .u32 _Z13h_cuda_im2colPfS_iiiiiiii_param_7,
	.param .u32 _Z13h_cuda_im2colPfS_iiiiiiii_param_8,
	.param .u32 _Z13h_cuda_im2colPfS_iiiiiiii_param_9
)
{
	.reg .pred 	%p<15>;
	.reg .b32 	%r<76>;
	.reg .b32 	%f<32>;
	.reg .b64 	%rd<53>;

	ld.param.u64 	%rd8, [_Z13h_cuda_im2colPfS_iiiiiiii_param_0];
	ld.param.u64 	%rd9, [_Z13h_cuda_im2colPfS_iiiiiiii_param_1];
	ld.param.u32 	%r36, [_Z13h_cuda_im2colPfS_iiiiiiii_param_2];
	ld.param.u32 	%r29, [_Z13h_cuda_im2colPfS_iiiiiiii_param_3];
	ld.param.u32 	%r31, [_Z13h_cuda_im2colPfS_iiiiiiii_param_5];
	ld.param.u32 	%r32, [_Z13h_cuda_im2colPfS_iiiiiiii_param_6];
	ld.param.u32 	%r34, [_Z13h_cuda_im2colPfS_iiiiiiii_param_8];
	ld.param.u32 	%r35, [_Z13h_cuda_im2colPfS_iiiiiiii_param_9];
	cvta.to.global.u64 	%rd1, %rd9;
	cvta.to.global.u64 	%rd2, %rd8;
	mov.u32 	%r37, %ctaid.x;
	mov.u32 	%r38, %ntid.x;
	mov.u32 	%r39, %tid.x;
	mad.lo.s32 	%r1, %r37, %r38, %r39;
	mul.lo.s32 	%r40, %r29, %r36;
	setp.ge.s32 	%p1, %r1, %r40;
	@%p1 bra 	$L__BB0_20;
	div.s32 	%r41, %r1, %r29;
	mul.lo.s32 	%r2, %r41, %r34;
	mul.lo.s32 	%r42, %r41, %r29;
	sub.s32 	%r43, %r1, %r42;
	mul.lo.s32 	%r3, %r43, %r35;
	setp.lt.s32 	%p2, %r31, 1;
	@%p2 bra 	$L__BB0_20;
	ld.param.u32 	%r64, [_Z13h_cuda_im2colPfS_iiiiiiii_param_7];
	min.s32 	%r44, %r32, %r64;
	setp.lt.s32 	%p3, %r44, 1;
	@%p3 bra 	$L__BB0_20;
	ld.param.u32 	%r65, [_Z13h_cuda_im2colPfS_iiiiiiii_param_7];
	and.b32  	%r4, %r65, 15;
	and.b32  	%r5, %r65, 7;
	and.b32  	%r6, %r65, 2147483632;
	and.b32  	%r7, %r65, 3;
	shl.b32 	%r8, %r31, 4;
	add.s64 	%rd3, %rd1, 32;
	mul.lo.s32 	%r9, %r31, %r1;
	mov.b32 	%r68, 0;
	mul.wide.u32 	%rd6, %r31, 4;
$L__BB0_4:
	mov.b32 	%r69, 0;
	add.s32 	%r49, %r68, %r9;
$L__BB0_5:
	ld.param.u32 	%r66, [_Z13h_cuda_im2colPfS_iiiiiiii_param_7];
	ld.param.u32 	%r63, [_Z13h_cuda_im2colPfS_iiiiiiii_param_4];
	setp.lt.u32 	%p4, %r66, 16;
	add.s32 	%r48, %r69, %r2;
	mad.lo.s32 	%r12, %r48, %r63, %r3;
	mad.lo.s32 	%r50, %r49, %r32, %r69;
	mul.lo.s32 	%r13, %r50, %r66;
	mov.b32 	%r74, 0;
	@%p4 bra 	$L__BB0_8;
	ld.param.u32 	%r67, [_Z13h_cuda_im2colPfS_iiiiiiii_param_7];
	and.b32  	%r51, %r67, 2147483632;
	neg.s32 	%r72, %r51;
	mad.lo.s32 	%r71, %r31, %r12, %r68;
	mov.u32 	%r70, %r13;
$L__BB0_7:
	.pragma "nounroll";
	mul.wide.s32 	%rd10, %r70, 4;
	add.s64 	%rd11, %rd3, %rd10;
	mul.wide.s32 	%rd12, %r71, 4;
	add.s64 	%rd13, %rd2, %rd12;
	ld.global.f32 	%f1, [%rd13];
	st.global.f32 	[%rd11+-32], %f1;
	mul.wide.u32 	%rd14, %r31, 4;
	add.s64 	%rd15, %rd13, %rd14;
	ld.global.f32 	%f2, [%rd15];
	st.global.f32 	[%rd11+-28], %f2;
	add.s64 	%rd16, %rd15, %rd14;
	ld.global.f32 	%f3, [%rd16];
	st.global.f32 	[%rd11+-24], %f3;
	add.s64 	%rd17, %rd16, %rd14;
	ld.global.f32 	%f4, [%rd17];
	st.global.f32 	[%rd11+-20], %f4;
	add.s64 	%rd18, %rd17, %rd14;
	ld.global.f32 	%f5, [%rd18];
	st.global.f32 	[%rd11+-16], %f5;
	add.s64 	%rd19, %rd18, %rd14;
	ld.global.f32 	%f6, [%rd19];
	st.global.f32 	[%rd11+-12], %f6;
	add.s64 	%rd20, %rd19, %rd14;
	ld.global.f32 	%f7, [%rd20];
	st.global.f32 	[%rd11+-8], %f7;
	add.s64 	%rd21, %rd20, %rd14;
	ld.global.f32 	%f8, [%rd21];
	st.global.f32 	[%rd11+-4], %f8;
	add.s64 	%rd22, %rd21, %rd14;
	ld.global.f32 	%f9, [%rd22];
	st.global.f32 	[%rd11], %f9;
	add.s64 	%rd23, %rd22, %rd14;
	ld.global.f32 	%f10, [%rd23];
	st.global.f32 	[%rd11+4], %f10;
	add.s64 	%rd24, %rd23, %rd14;
	ld.global.f32 	%f11, [%rd24];
	st.global.f32 	[%rd11+8], %f11;
	add.s64 	%rd25, %rd24, %rd14;
	ld.global.f32 	%f12, [%rd25];
	st.global.f32 	[%rd11+12], %f12;
	add.s64 	%rd26, %rd25, %rd14;
	ld.global.f32 	%f13, [%rd26];
	st.global.f32 	[%rd11+16], %f13;
	add.s64 	%rd27, %rd26, %rd14;
	ld.global.f32 	%f14, [%rd27];
	st.global.f32 	[%rd11+20], %f14;
	add.s64 	%rd28, %rd27, %rd14;
	ld.global.f32 	%f15, [%rd28];
	st.global.f32 	[%rd11+24], %f15;
	add.s64 	%rd29, %rd28, %rd14;
	ld.global.f32 	%f16, [%rd29];
	st.global.f32 	[%rd11+28], %f16;
	add.s32 	%r72, %r72, 16;
	add.s32 	%r71, %r71, %r8;
	add.s32 	%r70, %r70, 16;
	setp.ne.s32 	%p5, %r72, 0;
	mov.u32 	%r74, %r6;
	@%p5 bra 	$L__BB0_7;
$L__BB0_8:
	setp.eq.s32 	%p6, %r4, 0;
	@%p6 bra 	$L__BB0_18;
	add.s32 	%r52, %r4, -1;
	setp.lt.u32 	%p7, %r52, 7;
	@%p7 bra 	$L__BB0_11;
	add.s32 	%r53, %r12, %r74;
	mad.lo.s32 	%r54, %r53, %r31, %r68;
	mul.wide.s32 	%rd30, %r54, 4;
	add.s64 	%rd31, %rd2, %rd30;
	ld.global.f32 	%f17, [%rd31];
	add.s32 	%r55, %r74, %r13;
	mul.wide.s32 	%rd32, %r55, 4;
	add.s64 	%rd33, %rd1, %rd32;
	st.global.f32 	[%rd33], %f17;
	mul.wide.u32 	%rd34, %r31, 4;
	add.s64 	%rd35, %rd31, %rd34;
	ld.global.f32 	%f18, [%rd35];
	st.global.f32 	[%rd33+4], %f18;
	add.s64 	%rd36, %rd35, %rd34;
	ld.global.f32 	%f19, [%rd36];
	st.global.f32 	[%rd33+8], %f19;
	add.s64 	%rd37, %rd36, %rd34;
	ld.global.f32 	%f20, [%rd37];
	st.global.f32 	[%rd33+12], %f20;
	add.s64 	%rd38, %rd37, %rd34;
	ld.global.f32 	%f21, [%rd38];
	st.global.f32 	[%rd33+16], %f21;
	add.s64 	%rd39, %rd38, %rd34;
	ld.global.f32 	%f22, [%rd39];
	st.global.f32 	[%rd33+20], %f22;
	add.s64 	%rd40, %rd39, %rd34;
	ld.global.f32 	%f23, [%rd40];
	st.global.f32 	[%rd33+24], %f23;
	add.s64 	%rd41, %rd40, %rd34;
	ld.global.f32 	%f24, [%rd41];
	st.global.f32 	[%rd33+28], %f24;
	add.s32 	%r74, %r74, 8;
$L__BB0_11:
	setp.eq.s32 	%p8, %r5, 0;
	@%p8 bra 	$L__BB0_18;
	add.s32 	%r56, %r5, -1;
	setp.lt.u32 	%p9, %r56, 3;
	@%p9 bra 	$L__BB0_14;
	add.s32 	%r57, %r12, %r74;
	mad.lo.s32 	%r58, %r57, %r31, %r68;
	mul.wide.s32 	%rd42, %r58, 4;
	add.s64 	%rd43, %rd2, %rd42;
	ld.global.f32 	%f25, [%rd43];
	add.s32 	%r59, %r74, %r13;
	mul.wide.s32 	%rd44, %r59, 4;
	add.s64 	%rd45, %rd1, %rd44;
	st.global.f32 	[%rd45], %f25;
	mul.wide.u32 	%rd46, %r31, 4;
	add.s64 	%rd47, %rd43, %rd46;
	ld.global.f32 	%f26, [%rd47];
	st.global.f32 	[%rd45+4], %f26;
	add.s64 	%rd48, %rd47, %rd46;
	ld.global.f32 	%f27, [%rd48];
	st.global.f32 	[%rd45+8], %f27;
	add.s64 	%rd49, %rd48, %rd46;
	ld.global.f32 	%f28, [%rd49];
	st.global.f32 	[%rd45+12], %f28;
	add.s32 	%r74, %r74, 4;
$L__BB0_14:
	setp.eq.s32 	%p10, %r7, 0;
	@%p10 bra 	$L__BB0_18;
	setp.eq.s32 	%p11, %r7, 1;
	add.s32 	%r60, %r12, %r74;
	mad.lo.s32 	%r61, %r60, %r31, %r68;
	mul.wide.s32 	%rd50, %r61, 4;
	add.s64 	%rd4, %rd2, %rd50;
	ld.global.f32 	%f29, [%rd4];
	add.s32 	%r62, %r74, %r13;
	mul.wide.s32 	%rd51, %r62, 4;
	add.s64 	%rd5, %rd1, %rd51;
	st.global.f32 	[%rd5], %f29;
	@%p11 bra 	$L__BB0_18;
	setp.eq.s32 	%p12, %r7, 2;
	add.s64 	%rd7, %rd4, %rd6;
	ld.global.f32 	%f30, [%rd7];
	st.global.f32 	[%rd5+4], %f30;
	@%p12 bra 	$L__BB0_18;
	add.s64 	%rd52, %rd7, %rd6;
	ld.global.f32 	%f31, [%rd52];
	st.global.f32 	[%rd5+8], %f31;
$L__BB0_18:
	add.s32 	%r69, %r69, 1;
	setp.ne.s32 	%p13, %r69, %r32;
	@%p13 bra 	$L__BB0_5;
	add.s32 	%r68, %r68, 1;
	setp.ne.s32 	%p14, %r68, %r31;
	@%p14 bra 	$L__BB0_4;
$L__BB0_20:
	ret;

}
	// .globl	_Z13h_cuda_matmulPfS_S_iii
.visible .entry _Z13h_cuda_matmulPfS_S_iii(
	.param .u64 .ptr .align 1 _Z13h_cuda_matmulPfS_S_iii_param_0,
	.param .u64 .ptr .align 1 _Z13h_cuda_matmulPfS_S_iii_param_1,
	.param .u64 .ptr .align 1 _Z13h_cuda_matmulPfS_S_iii_param_2,
	.param .u32 _Z13h_cuda_matmulPfS_S_iii_param_3,
	.param .u32 _Z13h_cuda_matmulPfS_S_iii_param_4,
	.param .u32 _Z13h_cuda_matmulPfS_S_iii_param_5
)
{
	.reg .pred 	%p<13>;
	.reg .b32 	%r<41>;
	.reg .b32 	%f<68>;
	.reg .b64 	%rd<53>;

	ld.param.u64 	%rd7, [_Z13h_cuda_matmulPfS_S_iii_param_0];
	ld.param.u64 	%rd8, [_Z13h_cuda_matmulPfS_S_iii_param_1];
	ld.param.u64 	%rd6, [_Z13h_cuda_matmulPfS_S_iii_param_2];
	ld.param.u32 	%r20, [_Z13h_cuda_matmulPfS_S_iii_param_3];
	ld.param.u32 	%r18, [_Z13h_cuda_matmulPfS_S_iii_param_4];
	ld.param.u32 	%r19, [_Z13h_cuda_matmulPfS_S_iii_param_5];
	cvta.to.global.u64 	%rd1, %rd8;
	cvta.to.global.u64 	%rd2, %rd7;
	mov.u32 	%r21, %ctaid.y;
	mov.u32 	%r22, %ntid.y;
	mov.u32 	%r23, %tid.y;
	mad.lo.s32 	%r1, %r21, %r22, %r23;
	mov.u32 	%r24, %ctaid.x;
	mov.u32 	%r25, %ntid.x;
	mov.u32 	%r26, %tid.x;
	mad.lo.s32 	%r2, %r24, %r25, %r26;
	setp.ge.s32 	%p1, %r1, %r20;
	setp.ge.s32 	%p2, %r2, %r18;
	or.pred  	%p3, %p1, %p2;
	@%p3 bra 	$L__BB1_14;
	setp.lt.s32 	%p4, %r19, 1;
	mov.f32 	%f67, 0f00000000;
	@%p4 bra 	$L__BB1_13;
	mul.lo.s32 	%r3, %r19, %r1;
	and.b32  	%r4, %r19, 7;
	setp.lt.u32 	%p5, %r19, 8;
	mov.f32 	%f67, 0f00000000;
	mov.b32 	%r39, 0;
	@%p5 bra 	$L__BB1_5;
	and.b32  	%r39, %r19, 2147483640;
	neg.s32 	%r37, %r39;
	shl.b32 	%r7, %r18, 3;
	mul.wide.u32 	%rd9, %r3, 4;
	add.s64 	%rd10, %rd9, %rd2;
	add.s64 	%rd52, %rd10, 16;
	mov.f32 	%f67, 0f00000000;
	mul.wide.s32 	%rd13, %r18, 4;
	mov.u32 	%r36, %r2;
$L__BB1_4:
	.pragma "nounroll";
	ld.global.f32 	%f17, [%rd52+-16];
	mul.wide.s32 	%rd11, %r36, 4;
	add.s64 	%rd12, %rd1, %rd11;
	ld.global.f32 	%f18, [%rd12];
	fma.rn.f32 	%f19, %f17, %f18, %f67;
	ld.global.f32 	%f20, [%rd52+-12];
	add.s64 	%rd14, %rd12, %rd13;
	ld.global.f32 	%f21, [%rd14];
	fma.rn.f32 	%f22, %f20, %f21, %f19;
	ld.global.f32 	%f23, [%rd52+-8];
	add.s64 	%rd15, %rd14, %rd13;
	ld.global.f32 	%f24, [%rd15];
	fma.rn.f32 	%f25, %f23, %f24, %f22;
	ld.global.f32 	%f26, [%rd52+-4];
	add.s64 	%rd16, %rd15, %rd13;
	ld.global.f32 	%f27, [%rd16];
	fma.rn.f32 	%f28, %f26, %f27, %f25;
	ld.global.f32 	%f29, [%rd52];
	add.s64 	%rd17, %rd16, %rd13;
	ld.global.f32 	%f30, [%rd17];
	fma.rn.f32 	%f31, %f29, %f30, %f28;
	ld.global.f32 	%f32, [%rd52+4];
	add.s64 	%rd18, %rd17, %rd13;
	ld.global.f32 	%f33, [%rd18];
	fma.rn.f32 	%f34, %f32, %f33, %f31;
	ld.global.f32 	%f35, [%rd52+8];
	add.s64 	%rd19, %rd18, %rd13;
	ld.global.f32 	%f36, [%rd19];
	fma.rn.f32 	%f37, %f35, %f36, %f34;
	ld.global.f32 	%f38, [%rd52+12];
	add.s64 	%rd20, %rd19, %rd13;
	ld.global.f32 	%f39, [%rd20];
	fma.rn.f32 	%f67, %f38, %f39, %f37;
	add.s32 	%r37, %r37, 8;
	add.s32 	%r36, %r36, %r7;
	add.s64 	%rd52, %rd52, 32;
	setp.ne.s32 	%p6, %r37, 0;
	@%p6 bra 	$L__BB1_4;
$L__BB1_5:
	setp.eq.s32 	%p7, %r4, 0;
	@%p7 bra 	$L__BB1_13;
	and.b32  	%r13, %r19, 3;
	setp.lt.u32 	%p8, %r4, 4;
	@%p8 bra 	$L__BB1_8;
	add.s32 	%r28, %r39, %r3;
	mul.wide.u32 	%rd21, %r28, 4;
	add.s64 	%rd22, %rd2, %rd21;
	ld.global.f32 	%f41, [%rd22];
	mad.lo.s32 	%r29, %r39, %r18, %r2;
	mul.wide.s32 	%rd23, %r29, 4;
	add.s64 	%rd24, %rd1, %rd23;
	ld.global.f32 	%f42, [%rd24];
	fma.rn.f32 	%f43, %f41, %f42, %f67;
	cvt.u64.u32 	%rd25, %r3;
	cvt.u64.u32 	%rd26, %r39;
	add.s64 	%rd27, %rd26, %rd25;
	shl.b64 	%rd28, %rd27, 2;
	add.s64 	%rd29, %rd2, %rd28;
	ld.global.f32 	%f44, [%rd29+4];
	mul.wide.s32 	%rd30, %r18, 4;
	add.s64 	%rd31, %rd24, %rd30;
	ld.global.f32 	%f45, [%rd31];
	fma.rn.f32 	%f46, %f44, %f45, %f43;
	ld.global.f32 	%f47, [%rd29+8];
	add.s64 	%rd32, %rd31, %rd30;
	ld.global.f32 	%f48, [%rd32];
	fma.rn.f32 	%f49, %f47, %f48, %f46;
	ld.global.f32 	%f50, [%rd29+12];
	add.s64 	%rd33, %rd32, %rd30;
	ld.global.f32 	%f51, [%rd33];
	fma.rn.f32 	%f67, %f50, %f51, %f49;
	add.s32 	%r39, %r39, 4;
$L__BB1_8:
	setp.eq.s32 	%p9, %r13, 0;
	@%p9 bra 	$L__BB1_13;
	setp.eq.s32 	%p10, %r13, 1;
	@%p10 bra 	$L__BB1_11;
	add.s32 	%r30, %r39, %r3;
	mul.wide.u32 	%rd34, %r30, 4;
	add.s64 	%rd35, %rd2, %rd34;
	ld.global.f32 	%f53, [%rd35];
	mad.lo.s32 	%r31, %r39, %r18, %r2;
	mul.wide.s32 	%rd36, %r31, 4;
	add.s64 	%rd37, %rd1, %rd36;
	ld.global.f32 	%f54, [%rd37];
	fma.rn.f32 	%f55, %f53, %f54, %f67;
	cvt.u64.u32 	%rd38, %r3;
	cvt.u64.u32 	%rd39, %r39;
	add.s64 	%rd40, %rd39, %rd38;
	shl.b64 	%rd41, %rd40, 2;
	add.s64 	%rd42, %rd2, %rd41;
	ld.global.f32 	%f56, [%rd42+4];
	mul.wide.s32 	%rd43, %r18, 4;
	add.s64 	%rd44, %rd37, %rd43;
	ld.global.f32 	%f57, [%rd44];
	fma.rn.f32 	%f67, %f56, %f57, %f55;
	add.s32 	%r39, %r39, 2;
$L__BB1_11:
	and.b32  	%r32, %r19, 1;
	setp.eq.b32 	%p11, %r32, 1;
	not.pred 	%p12, %p11;
	@%p12 bra 	$L__BB1_13;
	add.s32 	%r33, %r39, %r3;
	mul.wide.u32 	%rd45, %r33, 4;
	add.s64 	%rd46, %rd2, %rd45;
	ld.global.f32 	%f58, [%rd46];
	mad.lo.s32 	%r34, %r39, %r18, %r2;
	mul.wide.s32 	%rd47, %r34, 4;
	add.s64 	%rd48, %rd1, %rd47;
	ld.global.f32 	%f59, [%rd48];
	fma.rn.f32 	%f67, %f58, %f59, %f67;
$L__BB1_13:
	mad.lo.s32 	%r35, %r18, %r1, %r2;
	cvta.to.global.u64 	%rd49, %rd6;
	mul.wide.s32 	%rd50, %r35, 4;
	add.s64 	%rd51, %rd49, %rd50;
	st.global.f32 	[%rd51], %f67;
$L__BB1_14:
	ret;

}
	// .globl	_Z15h_cuda_bias_addPfS_ii
.visible .entry _Z15h_cuda_bias_addPfS_ii(
	.param .u64 .ptr .align 1 _Z15h_cuda_bias_addPfS_ii_param_0,
	.param .u64 .ptr .align 1 _Z15h_cuda_bias_addPfS_ii_param_1,
	.param .u32 _Z15h_cuda_bias_addPfS_ii_param_2,
	.param .u32 _Z15h_cuda_bias_addPfS_ii_param_3
)
{
	.reg .pred 	%p<2>;
	.reg .b32 	%r<8>;
	.reg .b32 	%f<4>;
	.reg .b64 	%rd<9>;

	ld.param.u64 	%rd1, [_Z15h_cuda_bias_addPfS_ii_param_0];
	ld.param.u64 	%rd2, [_Z15h_cuda_bias_addPfS_ii_param_1];
	ld.param.u32 	%r3, [_Z15h_cuda_bias_addPfS_ii_param_2];
	ld.param.u32 	%r2, [_Z15h_cuda_bias_addPfS_ii_param_3];
	mov.u32 	%r4, %ctaid.x;
	mov.u32 	%r5, %ntid.x;
	mov.u32 	%r6, %tid.x;
	mad.lo.s32 	%r1, %r4, %r5, %r6;
	setp.ge.s32 	%p1, %r1, %r3;
	@%p1 bra 	$L__BB2_2;
	cvta.to.global.u64 	%rd3, %rd1;
	cvta.to.global.u64 	%rd4, %rd2;
	rem.s32 	%r7, %r1, %r2;
	mul.wide.s32 	%rd5, %r7, 4;
	add.s64 	%rd6, %rd3, %rd5;
	ld.global.f32 	%f1, [%rd6];
	mul.wide.s32 	%rd7, %r1, 4;
	add.s64 	%rd8, %rd4, %rd7;
	ld.global.f32 	%f2, [%rd8];
	add.f32 	%f3, %f1, %f2;
	st.global.f32 	[%rd8], %f3;
$L__BB2_2:
	ret;

}
	// .globl	_Z17h_cuda_max_pool2dPfS_iiiiiiiiiii
.visible .entry _Z17h_cuda_max_pool2dPfS_iiiiiiiiiii(
	.param .u64 .ptr .align 1 _Z17h_cuda_max_pool2dPfS_iiiiiiiiiii_param_0,
	.param .u64 .ptr .align 1 _Z17h_cuda_max_pool2dPfS_iiiiiiiiiii_param_1,
	.param .u32 _Z17h_cuda_max_pool2dPfS_iiiiiiiiiii_param_2,
	.param .u32 _Z17h_cuda_max_pool2dPfS_iiiiiiiiiii_param_3,
	.param .u32 _Z17h_cuda_max_pool2dPfS_iiiiiiiiiii_param_4,
	.param .u32 _Z17h_cuda_max_pool2dPfS_iiiiiiiiiii_param_5,
	.param .u32 _Z17h_cuda_max_pool2dPfS_iiiiiiiiiii_param_6,
	.param .u32 _Z17h_cuda_max_pool2dPfS_iiiiiiiiiii_param_7,
	.param .u32 _Z17h_cuda_max_pool2dPfS_iiiiiiiiiii_param_8,
	.param .u32 _Z17h_cuda_max_pool2dPfS_iiiiiiiiiii_param_9,
	.param .u32 _Z17h_cuda_max_pool2dPfS_iiiiiiiiiii_param_10,
	.param .u32 _Z17h_cuda_max_pool2dPfS_iiiiiiiiiii_param_11,
	.param .u32 _Z17h_cuda_max_pool2dPfS_iiiiiiiiiii_param_12
)
{
	.reg .pred 	%p<18>;
	.reg .b32 	%r<66>;
	.reg .b32 	%f<30>;
	.reg .b64 	%rd<22>;

	ld.param.u64 	%rd4, [_Z17h_cuda_max_pool2dPfS_iiiiiiiiiii_param_0];
	ld.param.u64 	%rd3, [_Z17h_cuda_max_pool2dPfS_iiiiiiiiiii_param_1];
	ld.param.u32 	%r34, [_Z17h_cuda_max_pool2dPfS_iiiiiiiiiii_param_2];
	ld.param.u32 	%r26, [_Z17h_cuda_max_pool2dPfS_iiiiiiiiiii_param_4];
	ld.param.u32 	%r27, [_Z17h_cuda_max_pool2dPfS_iiiiiiiiiii_param_5];
	ld.param.u32 	%r28, [_Z17h_cuda_max_pool2dPfS_iiiiiiiiiii_param_7];
	ld.param.u32 	%r29, [_Z17h_cuda_max_pool2dPfS_iiiiiiiiiii_param_8];
	ld.param.u32 	%r30, [_Z17h_cuda_max_pool2dPfS_iiiiiiiiiii_param_9];
	ld.param.u32 	%r31, [_Z17h_cuda_max_pool2dPfS_iiiiiiiiiii_param_10];
	ld.param.u32 	%r32, [_Z17h_cuda_max_pool2dPfS_iiiiiiiiiii_param_11];
	ld.param.u32 	%r33, [_Z17h_cuda_max_pool2dPfS_iiiiiiiiiii_param_12];
	cvta.to.global.u64 	%rd1, %rd4;
	mov.u32 	%r35, %ctaid.x;
	mov.u32 	%r36, %ntid.x;
	mov.u32 	%r37, %tid.x;
	mad.lo.s32 	%r1, %r35, %r36, %r37;
	setp.ge.s32 	%p1, %r1, %r34;
	@%p1 bra 	$L__BB3_19;
	mul.lo.s32 	%r38, %r27, %r26;
	div.s32 	%r2, %r1, %r38;
	mul.lo.s32 	%r39, %r2, %r38;
	sub.s32 	%r40, %r1, %r39;
	div.s32 	%r3, %r40, %r27;
	mul.lo.s32 	%r41, %r3, %r27;
	sub.s32 	%r42, %r40, %r41;
	mul.lo.s32 	%r4, %r29, %r28;
	mul.lo.s32 	%r43, %r32, %r4;
	mul.lo.s32 	%r44, %r43, %r2;
	mul.lo.s32 	%r45, %r33, %r29;
	mad.lo.s32 	%r46, %r45, %r3, %r44;
	add.s32 	%r5, %r46, %r42;
	mul.wide.s32 	%rd5, %r5, 4;
	add.s64 	%rd6, %rd1, %rd5;
	ld.global.f32 	%f28, [%rd6];
	min.s32 	%r47, %r30, %r31;
	setp.lt.s32 	%p2, %r47, 1;
	@%p2 bra 	$L__BB3_18;
	and.b32  	%r6, %r31, 3;
	and.b32  	%r7, %r31, 2147483644;
	neg.s32 	%r8, %r7;
	mad.lo.s32 	%r49, %r2, %r26, %r3;
	neg.s32 	%r50, %r49;
	mad.lo.s32 	%r9, %r27, %r50, %r1;
	mad.lo.s32 	%r10, %r3, %r33, 1;
	mul.lo.s32 	%r11, %r2, %r32;
	shl.b32 	%r12, %r29, 2;
	mov.b32 	%r60, 0;
	mul.wide.s32 	%rd17, %r29, 4;
$L__BB3_3:
	setp.lt.u32 	%p3, %r31, 4;
	mad.lo.s32 	%r14, %r60, %r4, %r5;
	mov.b32 	%r65, 0;
	@%p3 bra 	$L__BB3_9;
	add.s32 	%r53, %r11, %r60;
	mad.lo.s32 	%r54, %r28, %r53, %r10;
	mad.lo.s32 	%r62, %r29, %r54, %r9;
	mov.b32 	%r64, 0;
	mov.u32 	%r61, %r14;
	mov.u32 	%r63, %r8;
$L__BB3_5:
	or.b32  	%r55, %r64, %r60;
	setp.eq.s32 	%p4, %r55, 0;
	@%p4 bra 	$L__BB3_8;
	mul.wide.s32 	%rd7, %r61, 4;
	add.s64 	%rd8, %rd1, %rd7;
	ld.global.f32 	%f4, [%rd8];
	setp.ge.f32 	%p5, %f28, %f4;
	@%p5 bra 	$L__BB3_8;
	mov.f32 	%f28, %f4;
$L__BB3_8:
	mul.wide.s32 	%rd9, %r62, 4;
	add.s64 	%rd10, %rd1, %rd9;
	ld.global.f32 	%f16, [%rd10];
	setp.ge.f32 	%p6, %f28, %f16;
	selp.f32 	%f17, %f28, %f16, %p6;
	add.s64 	%rd12, %rd10, %rd17;
	ld.global.f32 	%f18, [%rd12];
	setp.ge.f32 	%p7, %f17, %f18;
	selp.f32 	%f19, %f17, %f18, %p7;
	add.s64 	%rd13, %rd12, %rd17;
	ld.global.f32 	%f20, [%rd13];
	setp.ge.f32 	%p8, %f19, %f20;
	selp.f32 	%f28, %f19, %f20, %p8;
	add.s32 	%r64, %r64, 4;
	add.s32 	%r63, %r63, 4;
	add.s32 	%r62, %r62, %r12;
	add.s32 	%r61, %r61, %r12;
	setp.ne.s32 	%p9, %r63, 0;
	mov.u32 	%r65, %r7;
	@%p9 bra 	$L__BB3_5;
$L__BB3_9:
	setp.eq.s32 	%p10, %r6, 0;
	@%p10 bra 	$L__BB3_17;
	or.b32  	%r56, %r65, %r60;
	setp.eq.s32 	%p11, %r56, 0;
	@%p11 bra 	$L__BB3_13;
	mad.lo.s32 	%r57, %r65, %r29, %r14;
	mul.wide.s32 	%rd14, %r57, 4;
	add.s64 	%rd15, %rd1, %rd14;
	ld.global.f32 	%f9, [%rd15];
	setp.ge.f32 	%p12, %f28, %f9;
	@%p12 bra 	$L__BB3_13;
	mov.f32 	%f28, %f9;
$L__BB3_13:
	setp.eq.s32 	%p13, %r6, 1;
	@%p13 bra 	$L__BB3_17;
	setp.eq.s32 	%p14, %r6, 2;
	mad.lo.s32 	%r58, %r29, %r65, %r29;
	add.s32 	%r59, %r14, %r58;
	mul.wide.s32 	%rd16, %r59, 4;
	add.s64 	%rd2, %rd1, %rd16;
	ld.global.f32 	%f21, [%rd2];
	setp.ge.f32 	%p15, %f28, %f21;
	selp.f32 	%f28, %f28, %f21, %p15;
	@%p14 bra 	$L__BB3_17;
	add.s64 	%rd18, %rd2, %rd17;
	ld.global.f32 	%f12, [%rd18];
	setp.ge.f32 	%p16, %f28, %f12;
	@%p16 bra 	$L__BB3_17;
	mov.f32 	%f28, %f12;
$L__BB3_17:
	add.s32 	%r60, %r60, 1;
	setp.ne.s32 	%p17, %r60, %r30;
	@%p17 bra 	$L__BB3_3;
$L__BB3_18:
	cvta.to.global.u64 	%rd19, %rd3;
	mul.wide.s32 	%rd20, %r1, 4;
	add.s64 	%rd21, %rd19, %rd20;
	st.global.f32 	[%rd21], %f28;
$L__BB3_19:
	ret;

}
	// .globl	_Z17h_cuda_batch_normPfS_S_ii
.visible .entry _Z17h_cuda_batch_normPfS_S_ii(
	.param .u64 .ptr .align 1 _Z17h_cuda_batch_normPfS_S_ii_param_0,
	.param .u64 .ptr .align 1 _Z17h_cuda_batch_normPfS_S_ii_param_1,
	.param .u64 .ptr .align 1 _Z17h_cuda_batch_normPfS_S_ii_param_2,
	.param .u32 _Z17h_cuda_batch_normPfS_S_ii_param_3,
	.param .u32 _Z17h_cuda_batch_normPfS_S_ii_param_4
)
{
	.reg .pred 	%p<2>;
	.reg .b32 	%r<8>;
	.reg .b32 	%f<6>;
	.reg .b64 	%rd<12>;

	ld.param.u64 	%rd1, [_Z17h_cuda_batch_normPfS_S_ii_param_0];
	ld.param.u64 	%rd2, [_Z17h_cuda_batch_normPfS_S_ii_param_1];
	ld.param.u64 	%rd3, [_Z17h_cuda_batch_normPfS_S_ii_param_2];
	ld.param.u32 	%r3, [_Z17h_cuda_batch_normPfS_S_ii_param_3];
	ld.param.u32 	%r2, [_Z17h_cuda_batch_normPfS_S_ii_param_4];
	mov.u32 	%r4, %ctaid.x;
	mov.u32 	%r5, %ntid.x;
	mov.u32 	%r6, %tid.x;
	mad.lo.s32 	%r1, %r4, %r5, %r6;
	setp.ge.s32 	%p1, %r1, %r3;
	@%p1 bra 	$L__BB4_2;
	cvta.to.global.u64 	%rd4, %rd3;
	cvta.to.global.u64 	%rd5, %rd1;
	cvta.to.global.u64 	%rd6, %rd2;
	rem.s32 	%r7, %r1, %r2;
	mul.wide.s32 	%rd7, %r1, 4;
	add.s64 	%rd8, %rd4, %rd7;
	ld.global.f32 	%f1, [%rd8];
	mul.wide.s32 	%rd9, %r7, 4;
	add.s64 	%rd10, %rd5, %rd9;
	ld.global.f32 	%f2, [%rd10];
	mul.f32 	%f3, %f1, %f2;
	add.s64 	%rd11, %rd6, %rd9;
	ld.global.f32 	%f4, [%rd11];
	sub.f32 	%f5, %f3, %f4;
	st.global.f32 	[%rd8], %f5;
$L__BB4_2:
	ret;

}
	// .globl	_Z18h_cuda_batch_norm2PfS_S_S_ii
.visible .entry _Z18h_cuda_batch_norm2PfS_S_S_ii(
	.param .u64 .ptr .align 1 _Z18h_cuda_batch_norm2PfS_S_S_ii_param_0,
	.param .u64 .ptr .align 1 _Z18h_cuda_batch_norm2PfS_S_S_ii_param_1,
	.param .u64 .ptr .align 1 _Z18h_cuda_batch_norm2PfS_S_S_ii_param_2,
	.param .u64 .ptr .align 1 _Z18h_cuda_batch_norm2PfS_S_S_ii_param_3,
	.param .u32 _Z18h_cuda_batch_norm2PfS_S_S_ii_param_4,
	.param .u32 _Z18h_cuda_batch_norm2PfS_S_S_ii_param_5
)
{
	.reg .pred 	%p<2>;
	.reg .b32 	%r<8>;
	.reg .b32 	%f<6>;
	.reg .b64 	%rd<15>;

	ld.param.u64 	%rd1, [_Z18h_cuda_batch_norm2PfS_S_S_ii_param_0];
	ld.param.u64 	%rd2, [_Z18h_cuda_batch_norm2PfS_S_S_ii_param_1];
	ld.param.u64 	%rd3, [_Z18h_cuda_batch_norm2PfS_S_S_ii_param_2];
	ld.param.u64 	%rd4, [_Z18h_cuda_batch_norm2PfS_S_S_ii_param_3];
	ld.param.u32 	%r3, [_Z18h_cuda_batch_norm2PfS_S_S_ii_param_4];
	ld.param.u32 	%r2, [_Z18h_cuda_batch_norm2PfS_S_S_ii_param_5];
	mov.u32 	%r4, %ctaid.x;
	mov.u32 	%r5, %ntid.x;
	mov.u32 	%r6, %tid.x;
	mad.lo.s32 	%r1, %r4, %r5, %r6;
	setp.ge.s32 	%p1, %r1, %r3;
	@%p1 bra 	$L__BB5_2;
	cvta.to.global.u64 	%rd5, %rd1;
	cvta.to.global.u64 	%rd6, %rd2;
	cvta.to.global.u64 	%rd7, %rd3;
	cvta.to.global.u64 	%rd8, %rd4;
	rem.s32 	%r7, %r1, %r2;
	mul.wide.s32 	%rd9, %r1, 4;
	add.s64 	%rd10, %rd5, %rd9;
	ld.global.f32 	%f1, [%rd10];
	mul.wide.s32 	%rd11, %r7, 4;
	add.s64 	%rd12, %rd6, %rd11;
	ld.global.f32 	%f2, [%rd12];
	mul.f32 	%f3, %f1, %f2;
	add.s64 	%rd13, %rd7, %rd11;
	ld.global.f32 	%f4, [%rd13];
	sub.f32 	%f5, %f3, %f4;
	add.s64 	%rd14, %rd8, %rd9;
	st.global.f32 	[%rd14], %f5;
$L__BB5_2:
	ret;

}


// ===== COMPILED SASS (sm_100) =====

	.target	sm_100

	.elftype	@"ET_EXEC"


//--------------------- .note.nv.tkinfo           --------------------------
	.section	.note.nv.tkinfo,"",@"SHT_NOTE"
	.sectionflags	@"SHF_NOTE_NV_TKINFO"
	.tkinfo
        /*0018*/ 	.word	0x00000002
        /*0030*/ 	.string	""
        /*0030*/ 	.string	"ptxas"
        /*0030*/ 	.string	"Cuda compilation tools, release 13.0, V13.0.88"
        /*0030*/ 	.string	"Build cuda_13.0.r13.0/compiler.36424714_0"
        /*0030*/ 	.string	"-arch sm_100 -m 64 "



//--------------------- .note.nv.cuinfo           --------------------------
	.section	.note.nv.cuinfo,"",@"SHT_NOTE"
	.sectionflags	@"SHF_NOTE_NV_CUINFO"
        /*0018*/ 	.short	0x0002
        /*001a*/ 	.short	0x0064
        /*001c*/ 	.short	0x0082
	.zero		2


//--------------------- .nv.info                  --------------------------
	.section	.nv.info,"",@"SHT_CUDA_INFO"
	.align	4


	//----- nvinfo : EIATTR_REGCOUNT
	.align		4
        /*0000*/ 	.byte	0x04, 0x2f
        /*0002*/ 	.short	(.L_1 - .L_0)
	.align		4
.L_0:
        /*0004*/ 	.word	index@(_Z13h_cuda_im2colPfS_iiiiiiii)
        /*0008*/ 	.word	0x00000020


	//----- nvinfo : EIATTR_FRAME_SIZE
	.align		4
.L_1:
        /*000c*/ 	.byte	0x04, 0x11
        /*000e*/ 	.short	(.L_3 - .L_2)
	.align		4
.L_2:
        /*0010*/ 	.word	index@(_Z13h_cuda_im2colPfS_iiiiiiii)
        /*0014*/ 	.word	0x00000000


	//----- nvinfo : EIATTR_REGCOUNT
	.align		4
.L_3:
        /*0018*/ 	.byte	0x04, 0x2f
        /*001a*/ 	.short	(.L_5 - .L_4)
	.align		4
.L_4:
        /*001c*/ 	.word	index@(_Z13h_cuda_matmulPfS_S_iii)
        /*0020*/ 	.word	0x00000020


	//----- nvinfo : EIATTR_FRAME_SIZE
	.align		4
.L_5:
        /*0024*/ 	.byte	0x04, 0x11
        /*0026*/ 	.short	(.L_7 - .L_6)
	.align		4
.L_6:
        /*0028*/ 	.word	index@(_Z13h_cuda_matmulPfS_S_iii)
        /*002c*/ 	.word	0x00000000


	//----- nvinfo : EIATTR_REGCOUNT
	.align		4
.L_7:
        /*0030*/ 	.byte	0x04, 0x2f
        /*0032*/ 	.short	(.L_9 - .L_8)
	.align		4
.L_8:
        /*0034*/ 	.word	index@(_Z15h_cuda_bias_addPfS_ii)
        /*0038*/ 	.word	0x0000000c


	//----- nvinfo : EIATTR_FRAME_SIZE
	.align		4
.L_9:
        /*003c*/ 	.byte	0x04, 0x11
        /*003e*/ 	.short	(.L_11 - .L_10)
	.align		4
.L_10:
        /*0040*/ 	.word	index@(_Z15h_cuda_bias_addPfS_ii)
        /*0044*/ 	.word	0x00000000


	//----- nvinfo : EIATTR_REGCOUNT
	.align		4
.L_11:
        /*0048*/ 	.byte	0x04, 0x2f
        /*004a*/ 	.short	(.L_13 - .L_12)
	.align		4
.L_12:
        /*004c*/ 	.word	index@(_Z17h_cuda_max_pool2dPfS_iiiiiiiiiii)
        /*0050*/ 	.word	0x00000018


	//----- nvinfo : EIATTR_FRAME_SIZE
	.align		4
.L_13:
        /*0054*/ 	.byte	0x04, 0x11
        /*0056*/ 	.short	(.L_15 - .L_14)
	.align		4
.L_14:
        /*0058*/ 	.word	index@(_Z17h_cuda_max_pool2dPfS_iiiiiiiiiii)
        /*005c*/ 	.word	0x00000000


	//----- nvinfo : EIATTR_REGCOUNT
	.align		4
.L_15:
        /*0060*/ 	.byte	0x04, 0x2f
        /*0062*/ 	.short	(.L_17 - .L_16)
	.align		4
.L_16:
        /*0064*/ 	.word	index@(_Z17h_cuda_batch_normPfS_S_ii)
        /*0068*/ 	.word	0x0000000e


	//----- nvinfo : EIATTR_FRAME_SIZE
	.align		4
.L_17:
        /*006c*/ 	.byte	0x04, 0x11
        /*006e*/ 	.short	(.L_19 - .L_18)
	.align		4
.L_18:
        /*0070*/ 	.word	index@(_Z17h_cuda_batch_normPfS_S_ii)
        /*0074*/ 	.word	0x00000000


	//----- nvinfo : EIATTR_REGCOUNT
	.align		4
.L_19:
        /*0078*/ 	.byte	0x04, 0x2f
        /*007a*/ 	.short	(.L_21 - .L_20)
	.align		4
.L_20:
        /*007c*/ 	.word	index@(_Z18h_cuda_batch_norm2PfS_S_S_ii)
        /*0080*/ 	.word	0x0000000e


	//----- nvinfo : EIATTR_FRAME_SIZE
	.align		4
.L_21:
        /*0084*/ 	.byte	0x04, 0x11
        /*0086*/ 	.short	(.L_23 - .L_22)
	.align		4
.L_22:
        /*0088*/ 	.word	index@(_Z18h_cuda_batch_norm2PfS_S_S_ii)
        /*008c*/ 	.word	0x00000000


	//----- nvinfo : EIATTR_MIN_STACK_SIZE
	.align		4
.L_23:
        /*0090*/ 	.byte	0x04, 0x12
        /*0092*/ 	.short	(.L_25 - .L_24)
	.align		4
.L_24:
        /*0094*/ 	.word	index@(_Z18h_cuda_batch_norm2PfS_S_S_ii)
        /*0098*/ 	.word	0x00000000


	//----- nvinfo : EIATTR_MIN_STACK_SIZE
	.align		4
.L_25:
        /*009c*/ 	.byte	0x04, 0x12
        /*009e*/ 	.short	(.L_27 - .L_26)
	.align		4
.L_26:
        /*00a0*/ 	.word	index@(_Z17h_cuda_batch_normPfS_S_ii)
        /*00a4*/ 	.word	0x00000000


	//----- nvinfo : EIATTR_MIN_STACK_SIZE
	.align		4
.L_27:
        /*00a8*/ 	.byte	0x04, 0x12
        /*00aa*/ 	.short	(.L_29 - .L_28)
	.align		4
.L_28:
        /*00ac*/ 	.word	index@(_Z17h_cuda_max_pool2dPfS_iiiiiiiiiii)
        /*00b0*/ 	.word	0x00000000


	//----- nvinfo : EIATTR_MIN_STACK_SIZE
	.align		4
.L_29:
        /*00b4*/ 	.byte	0x04, 0x12
        /*00b6*/ 	.short	(.L_31 - .L_30)
	.align		4
.L_30:
        /*00b8*/ 	.word	index@(_Z15h_cuda_bias_addPfS_ii)
        /*00bc*/ 	.word	0x00000000


	//----- nvinfo : EIATTR_MIN_STACK_SIZE
	.align		4
.L_31:
        /*00c0*/ 	.byte	0x04, 0x12
        /*00c2*/ 	.short	(.L_33 - .L_32)
	.align		4
.L_32:
        /*00c4*/ 	.word	index@(_Z13h_cuda_matmulPfS_S_iii)
        /*00c8*/ 	.word	0x00000000


	//----- nvinfo : EIATTR_MIN_STACK_SIZE
	.align		4
.L_33:
        /*00cc*/ 	.byte	0x04, 0x12
        /*00ce*/ 	.short	(.L_35 - .L_34)
	.align		4
.L_34:
        /*00d0*/ 	.word	index@(_Z13h_cuda_im2colPfS_iiiiiiii)
        /*00d4*/ 	.word	0x00000000
.L_35:


//--------------------- .nv.compat                --------------------------
	.section	.nv.compat,"",@"SHT_CUDA_COMPAT_INFO"
	.align	4
        /*0000*/ 	.byte	0x02, 0x09, 0x00, 0x00, 0x02, 0x02, 0x01, 0x00, 0x02, 0x05, 0x05, 0x00, 0x03, 0x07, 0x01, 0x01
        /*0010*/ 	.byte	0x02, 0x03, 0x00, 0x00, 0x02, 0x06, 0x01, 0x00, 0x04, 0x0b, 0x08, 0x00, 0x09, 0x00, 0x00, 0x00
        /*0020*/ 	.byte	0x00, 0x00, 0x00, 0x00


//--------------------- .nv.info._Z18h_cuda_batch_norm2PfS_S_S_ii --------------------------
	.section	.nv.info._Z18h_cuda_batch_norm2PfS_S_S_ii,"",@"SHT_CUDA_INFO"
	.sectionflags	@""
	.align	4


	//----- nvinfo : EIATTR_CUDA_API_VERSION
	.align		4
        /*0000*/ 	.byte	0x04, 0x37
        /*0002*/ 	.short	(.L_37 - .L_36)
.L_36:
        /*0004*/ 	.word	0x00000082


	//----- nvinfo : EIATTR_KPARAM_INFO
	.align		4
.L_37:
        /*0008*/ 	.byte	0x04, 0x17
        /*000a*/ 	.short	(.L_39 - .L_38)
.L_38:
        /*000c*/ 	.word	0x00000000
        /*0010*/ 	.short	0x0005
        /*0012*/ 	.short	0x0024
        /*0014*/ 	.byte	0x00, 0xf0, 0x11, 0x00


	//----- nvinfo : EIATTR_KPARAM_INFO
	.align		4
.L_39:
        /*0018*/ 	.byte	0x04, 0x17
        /*001a*/ 	.short	(.L_41 - .L_40)
.L_40:
        /*001c*/ 	.word	0x00000000
        /*0020*/ 	.short	0x0004
        /*0022*/ 	.short	0x0020
        /*0024*/ 	.byte	0x00, 0xf0, 0x11, 0x00


	//----- nvinfo : EIATTR_KPARAM_INFO
	.align		4
.L_41:
        /*0028*/ 	.byte	0x04, 0x17
        /*002a*/ 	.short	(.L_43 - .L_42)
.L_42:
        /*002c*/ 	.word	0x00000000
        /*0030*/ 	.short	0x0003
        /*0032*/ 	.short	0x0018
        /*0034*/ 	.byte	0x00, 0xf5, 0x21, 0x00


	//----- nvinfo : EIATTR_KPARAM_INFO
	.align		4
.L_43:
        /*0038*/ 	.byte	0x04, 0x17
        /*003a*/ 	.short	(.L_45 - .L_44)
.L_44:
        /*003c*/ 	.word	0x00000000
        /*0040*/ 	.short	0x0002
        /*0042*/ 	.short	0x0010
        /*0044*/ 	.byte	0x00, 0xf5, 0x21, 0x00


	//----- nvinfo : EIATTR_KPARAM_INFO
	.align		4
.L_45:
        /*0048*/ 	.byte	0x04, 0x17
        /*004a*/ 	.short	(.L_47 - .L_46)
.L_46:
        /*004c*/ 	.word	0x00000000
        /*0050*/ 	.short	0x0001
        /*0052*/ 	.short	0x0008
        /*0054*/ 	.byte	0x00, 0xf5, 0x21, 0x00


	//----- nvinfo : EIATTR_KPARAM_INFO
	.align		4
.L_47:
        /*0058*/ 	.byte	0x04, 0x17
        /*005a*/ 	.short	(.L_49 - .L_48)
.L_48:
        /*005c*/ 	.word	0x00000000
        /*0060*/ 	.short	0x0000
        /*0062*/ 	.short	0x0000
        /*0064*/ 	.byte	0x00, 0xf5, 0x21, 0x00


	//----- nvinfo : EIATTR_SPARSE_MMA_MASK
	.align		4
.L_49:
        /*0068*/ 	.byte	0x03, 0x50
        /*006a*/ 	.short	0x0000


	//----- nvinfo : EIATTR_MAXREG_COUNT
	.align		4
        /*006c*/ 	.byte	0x03, 0x1b
        /*006e*/ 	.short	0x00ff


	//----- nvinfo : EIATTR_MERCURY_ISA_VERSION
	.align		4
        /*0070*/ 	.byte	0x03, 0x5f
        /*0072*/ 	.short	0x0101


	//----- nvinfo : EIATTR_VRC_CTA_INIT_COUNT
	.align		4
        /*0074*/ 	.byte	0x02, 0x4a
	.zero		1
	.zero		1


	//----- nvinfo : EIATTR_EXIT_INSTR_OFFSETS
	.align		4
        /*0078*/ 	.byte	0x04, 0x1c
        /*007a*/ 	.short	(.L_51 - .L_50)


	//   ....[0]....
.L_50:
        /*007c*/ 	.word	0x00000070


	//   ....[1]....
        /*0080*/ 	.word	0x000002c0


	//----- nvinfo : EIATTR_CBANK_PARAM_SIZE
	.align		4
.L_51:
        /*0084*/ 	.byte	0x03, 0x19
        /*0086*/ 	.short	0x0028


	//----- nvinfo : EIATTR_PARAM_CBANK
	.align		4
        /*0088*/ 	.byte	0x04, 0x0a
        /*008a*/ 	.short	(.L_53 - .L_52)
	.align		4
.L_52:
        /*008c*/ 	.word	index@(.nv.constant0._Z18h_cuda_batch_norm2PfS_S_S_ii)
        /*0090*/ 	.short	0x0380
        /*0092*/ 	.short	0x0028


	//----- nvinfo : EIATTR_SW_WAR
	.align		4
.L_53:
        /*0094*/ 	.byte	0x04, 0x36
        /*0096*/ 	.short	(.L_55 - .L_54)
.L_54:
        /*0098*/ 	.word	0x00000008
.L_55:


//--------------------- .nv.info._Z17h_cuda_batch_normPfS_S_ii --------------------------
	.section	.nv.info._Z17h_cuda_batch_normPfS_S_ii,"",@"SHT_CUDA_INFO"
	.sectionflags	@""
	.align	4


	//----- nvinfo : EIATTR_CUDA_API_VERSION
	.align		4
        /*0000*/ 	.byte	0x04, 0x37
        /*0002*/ 	.short	(.L_57 - .L_56)
.L_56:
        /*0004*/ 	.word	0x00000082


	//----- nvinfo : EIATTR_KPARAM_INFO
	.align		4
.L_57:
        /*0008*/ 	.byte	0x04, 0x17
        /*000a*/ 	.short	(.L_59 - .L_58)
.L_58:
        /*000c*/ 	.word	0x00000000
        /*0010*/ 	.short	0x0004
        /*0012*/ 	.short	0x001c
        /*0014*/ 	.byte	0x00, 0xf0, 0x11, 0x00


	//----- nvinfo : EIATTR_KPARAM_INFO
	.align		4
.L_59:
        /*0018*/ 	.byte	0x04, 0x17
        /*001a*/ 	.short	(.L_61 - .L_60)
.L_60:
        /*001c*/ 	.word	0x00000000
        /*0020*/ 	.short	0x0003
        /*0022*/ 	.short	0x0018
        /*0024*/ 	.byte	0x00, 0xf0, 0x11, 0x00


	//----- nvinfo : EIATTR_KPARAM_INFO
	.align		4
.L_61:
        /*0028*/ 	.byte	0x04, 0x17
        /*002a*/ 	.short	(.L_63 - .L_62)
.L_62:
        /*002c*/ 	.word	0x00000000
        /*0030*/ 	.short	0x0002
        /*0032*/ 	.short	0x0010
        /*0034*/ 	.byte	0x00, 0xf5, 0x21, 0x00


	//----- nvinfo : EIATTR_KPARAM_INFO
	.align		4
.L_63:
        /*0038*/ 	.byte	0x04, 0x17
        /*003a*/ 	.short	(.L_65 - .L_64)
.L_64:
        /*003c*/ 	.word	0x00000000
        /*0040*/ 	.short	0x0001
        /*0042*/ 	.short	0x0008
        /*0044*/ 	.byte	0x00, 0xf5, 0x21, 0x00


	//----- nvinfo : EIATTR_KPARAM_INFO
	.align		4
.L_65:
        /*0048*/ 	.byte	0x04, 0x17
        /*004a*/ 	.short	(.L_67 - .L_66)
.L_66:
        /*004c*/ 	.word	0x00000000
        /*0050*/ 	.short	0x0000
        /*0052*/ 	.short	0x0000
        /*0054*/ 	.byte	0x00, 0xf5, 0x21, 0x00


	//----- nvinfo : EIATTR_SPARSE_MMA_MASK
	.align		4
.L_67:
        /*0058*/ 	.byte	0x03, 0x50
        /*005a*/ 	.short	0x0000


	//----- nvinfo : EIATTR_MAXREG_COUNT
	.align		4
        /*005c*/ 	.byte	0x03, 0x1b
        /*005e*/ 	.short	0x00ff


	//----- nvinfo : EIATTR_MERCURY_ISA_VERSION
	.align		4
        /*0060*/ 	.byte	0x03, 0x5f
        /*0062*/ 	.short	0x0101


	//----- nvinfo : EIATTR_VRC_CTA_INIT_COUNT
	.align		4
        /*0064*/ 	.byte	0x02, 0x4a
	.zero		1
	.zero		1


	//----- nvinfo : EIATTR_EXIT_INSTR_OFFSETS
	.align		4
        /*0068*/ 	.byte	0x04, 0x1c
        /*006a*/ 	.short	(.L_69 - .L_68)


	//   ....[0]....
.L_68:
        /*006c*/ 	.word	0x00000070


	//   ....[1]....
        /*0070*/ 	.word	0x000002a0


	//----- nvinfo : EIATTR_CBANK_PARAM_SIZE
	.align		4
.L_69:
        /*0074*/ 	.byte	0x03, 0x19
        /*0076*/ 	.short	0x0020


	//----- nvinfo : EIATTR_PARAM_CBANK
	.align		4
        /*0078*/ 	.byte	0x04, 0x0a
        /*007a*/ 	.short	(.L_71 - .L_70)
	.align		4
.L_70:
        /*007c*/ 	.word	index@(.nv.constant0._Z17h_cuda_batch_normPfS_S_ii)
        /*0080*/ 	.short	0x0380
        /*0082*/ 	.short	0x0020


	//----- nvinfo : EIATTR_SW_WAR
	.align		4
.L_71:
        /*0084*/ 	.byte	0x04, 0x36
        /*0086*/ 	.short	(.L_73 - .L_72)
.L_72:
        /*0088*/ 	.word	0x00000008
.L_73:


//--------------------- .nv.info._Z17h_cuda_max_pool2dPfS_iiiiiiiiiii --------------------------
	.section	.nv.info._Z17h_cuda_max_pool2dPfS_iiiiiiiiiii,"",@"SHT_CUDA_INFO"
	.sectionflags	@""
	.align	4


	//----- nvinfo : EIATTR_CUDA_API_VERSION
	.align		4
        /*0000*/ 	.byte	0x04, 0x37
        /*0002*/ 	.short	(.L_75 - .L_74)
.L_74:
        /*0004*/ 	.word	0x00000082


	//----- nvinfo : EIATTR_KPARAM_INFO
	.align		4
.L_75:
        /*0008*/ 	.byte	0x04, 0x17
        /*000a*/ 	.short	(.L_77 - .L_76)
.L_76:
        /*000c*/ 	.word	0x00000000
        /*0010*/ 	.short	0x000c
        /*0012*/ 	.short	0x0038
        /*0014*/ 	.byte	0x00, 0xf0, 0x11, 0x00


	//----- nvinfo : EIATTR_KPARAM_INFO
	.align		4
.L_77:
        /*0018*/ 	.byte	0x04, 0x17
        /*001a*/ 	.short	(.L_79 - .L_78)
.L_78:
        /*001c*/ 	.word	0x00000000
        /*0020*/ 	.short	0x000b
        /*0022*/ 	.short	0x0034
        /*0024*/ 	.byte	0x00, 0xf0, 0x11, 0x00


	//----- nvinfo : EIATTR_KPARAM_INFO
	.align		4
.L_79:
        /*0028*/ 	.byte	0x04, 0x17
        /*002a*/ 	.short	(.L_81 - .L_80)
.L_80:
        /*002c*/ 	.word	0x00000000
        /*0030*/ 	.short	0x000a
        /*0032*/ 	.short	0x0030
        /*0034*/ 	.byte	0x00, 0xf0, 0x11, 0x00


	//----- nvinfo : EIATTR_KPARAM_INFO
	.align		4
.L_81:
        /*0038*/ 	.byte	0x04, 0x17
        /*003a*/ 	.short	(.L_83 - .L_82)
.L_82:
        /*003c*/ 	.word	0x00000000
        /*0040*/ 	.short	0x0009
        /*0042*/ 	.short	0x002c
        /*0044*/ 	.byte	0x00, 0xf0, 0x11, 0x00


	//----- nvinfo : EIATTR_KPARAM_INFO
	.align		4
.L_83:
        /*0048*/ 	.byte	0x04, 0x17
        /*004a*/ 	.short	(.L_85 - .L_84)
.L_84:
        /*004c*/ 	.word	0x00000000
        /*0050*/ 	.short	0x0008
        /*0052*/ 	.short	0x0028
        /*0054*/ 	.byte	0x00, 0xf0, 0x11, 0x00


	//----- nvinfo : EIATTR_KPARAM_INFO
	.align		4
.L_85:
        /*0058*/ 	.byte	0x04, 0x17
        /*005a*/ 	.short	(.L_87 - .L_86)
.L_86:
        /*005c*/ 	.word	0x00000000
        /*0060*/ 	.short	0x0007
        /*0062*/ 	.short	0x0024
        /*0064*/ 	.byte	0x00, 0xf0, 0x11, 0x00


	//----- nvinfo : EIATTR_KPARAM_INFO
	.align		4
.L_87:
        /*0068*/ 	.byte	0x04, 0x17
        /*006a*/ 	.short	(.L_89 - .L_88)
.L_88:
        /*006c*/ 	.word	0x00000000
        /*0070*/ 	.short	0x0006
        /*0072*/ 	.short	0x0020
        /*0074*/ 	.byte	0x00, 0xf0, 0x11, 0x00


	//----- nvinfo : EIATTR_KPARAM_INFO
	.align		4
.L_89:
        /*0078*/ 	.byte	0x04, 0x17
        /*007a*/ 	.short	(.L_91 - .L_90)
.L_90:
        /*007c*/ 	.word	0x00000000
        /*0080*/ 	.short	0x0005
        /*0082*/ 	.short	0x001c
        /*0084*/ 	.byte	0x00, 0xf0, 0x11, 0x00


	//----- nvinfo : EIATTR_KPARAM_INFO
	.align		4
.L_91:
        /*0088*/ 	.byte	0x04, 0x17
        /*008a*/ 	.short	(.L_93 - .L_92)
.L_92:
        /*008c*/ 	.word	0x00000000
        /*0090*/ 	.short	0x0004
        /*0092*/ 	.short	0x0018
        /*0094*/ 	.byte	0x00, 0xf0, 0x11, 0x00


	//----- nvinfo : EIATTR_KPARAM_INFO
	.align		4
.L_93:
        /*0098*/ 	.byte	0x04, 0x17
        /*009a*/ 	.short	(.L_95 - .L_94)
.L_94:
        /*009c*/ 	.word	0x00000000
        /*00a0*/ 	.short	0x0003
        /*00a2*/ 	.short	0x0014
        /*00a4*/ 	.byte	0x00, 0xf0, 0x11, 0x00


	//----- nvinfo : EIATTR_KPARAM_INFO
	.align		4
.L_95:
        /*00a8*/ 	.byte	0x04, 0x17
        /*00aa*/ 	.short	(.L_97 - .L_96)
.L_96:
        /*00ac*/ 	.word	0x00000000
        /*00b0*/ 	.short	0x0002
        /*00b2*/ 	.short	0x0010
        /*00b4*/ 	.byte	0x00, 0xf0, 0x11, 0x00


	//----- nvinfo : EIATTR_KPARAM_INFO
	.align		4
.L_97:
        /*00b8*/ 	.byte	0x04, 0x17
        /*00ba*/ 	.short	(.L_99 - .L_98)
.L_98:
        /*00bc*/ 	.word	0x00000000
        /*00c0*/ 	.short	0x0001
        /*00c2*/ 	.short	0x0008
        /*00c4*/ 	.byte	0x00, 0xf5, 0x21, 0x00


	//----- nvinfo : EIATTR_KPARAM_INFO
	.align		4
.L_99:
        /*00c8*/ 	.byte	0x04, 0x17
        /*00ca*/ 	.short	(.L_101 - .L_100)
.L_100:
        /*00cc*/ 	.word	0x00000000
        /*00d0*/ 	.short	0x0000
        /*00d2*/ 	.short	0x0000
        /*00d4*/ 	.byte	0x00, 0xf5, 0x21, 0x00


	//----- nvinfo : EIATTR_SPARSE_MMA_MASK
	.align		4
.L_101:
        /*00d8*/ 	.byte	0x03, 0x50
        /*00da*/ 	.short	0x0000


	//----- nvinfo : EIATTR_MAXREG_COUNT
	.align		4
        /*00dc*/ 	.byte	0x03, 0x1b
        /*00de*/ 	.short	0x00ff


	//----- nvinfo : EIATTR_MERCURY_ISA_VERSION
	.align		4
        /*00e0*/ 	.byte	0x03, 0x5f
        /*00e2*/ 	.short	0x0101


	//----- nvinfo : EIATTR_VRC_CTA_INIT_COUNT
	.align		4
        /*00e4*/ 	.byte	0x02, 0x4a
	.zero		1
	.zero		1


	//----- nvinfo : EIATTR_EXIT_INSTR_OFFSETS
	.align		4
        /*00e8*/ 	.byte	0x04, 0x1c
        /*00ea*/ 	.short	(.L_103 - .L_102)


	//   ....[0]....
.L_102:
        /*00ec*/ 	.word	0x00000070


	//   ....[1]....
        /*00f0*/ 	.word	0x00000a50


	//----- nvinfo : EIATTR_CBANK_PARAM_SIZE
	.align		4
.L_103:
        /*00f4*/ 	.byte	0x03, 0x19
        /*00f6*/ 	.short	0x003c


	//----- nvinfo : EIATTR_PARAM_CBANK
	.align		4
        /*00f8*/ 	.byte	0x04, 0x0a
        /*00fa*/ 	.short	(.L_105 - .L_104)
	.align		4
.L_104:
        /*00fc*/ 	.word	index@(.nv.constant0._Z17h_cuda_max_pool2dPfS_iiiiiiiiiii)
        /*0100*/ 	.short	0x0380
        /*0102*/ 	.short	0x003c


	//----- nvinfo : EIATTR_SW_WAR
	.align		4
.L_105:
        /*0104*/ 	.byte	0x04, 0x36
        /*0106*/ 	.short	(.L_107 - .L_106)
.L_106:
        /*0108*/ 	.word	0x00000008
.L_107:


//--------------------- .nv.info._Z15h_cuda_bias_addPfS_ii --------------------------
	.section	.nv.info._Z15h_cuda_bias_addPfS_ii,"",@"SHT_CUDA_INFO"
	.sectionflags	@""
	.align	4


	//----- nvinfo : EIATTR_CUDA_API_VERSION
	.align		4
        /*0000*/ 	.byte	0x04, 0x37
        /*0002*/ 	.short	(.L_109 - .L_108)
.L_108:
        /*0004*/ 	.word	0x00000082


	//----- nvinfo : EIATTR_KPARAM_INFO
	.align		4
.L_109:
        /*0008*/ 	.byte	0x04, 0x17
        /*000a*/ 	.short	(.L_111 - .L_110)
.L_110:
        /*000c*/ 	.word	0x00000000
        /*0010*/ 	.short	0x0003
        /*0012*/ 	.short	0x0014
        /*0014*/ 	.byte	0x00, 0xf0, 0x11, 0x00


	//----- nvinfo : EIATTR_KPARAM_INFO
	.align		4
.L_111:
        /*0018*/ 	.byte	0x04, 0x17
        /*001a*/ 	.short	(.L_113 - .L_112)
.L_112:
        /*001c*/ 	.word	0x00000000
        /*0020*/ 	.short	0x0002
        /*0022*/ 	.short	0x0010
        /*0024*/ 	.byte	0x00, 0xf0, 0x11, 0x00


	//----- nvinfo : EIATTR_KPARAM_INFO
	.align		4
.L_113:
        /*0028*/ 	.byte	0x04, 0x17
        /*002a*/ 	.short	(.L_115 - .L_114)
.L_114:
        /*002c*/ 	.word	0x00000000
        /*0030*/ 	.short	0x0001
        /*0032*/ 	.short	0x0008
        /*0034*/ 	.byte	0x00, 0xf5, 0x21, 0x00


	//----- nvinfo : EIATTR_KPARAM_INFO
	.align		4
.L_115:
        /*0038*/ 	.byte	0x04, 0x17
        /*003a*/ 	.short	(.L_117 - .L_116)
.L_116:
        /*003c*/ 	.word	0x00000000
        /*0040*/ 	.short	0x0000
        /*0042*/ 	.short	0x0000
        /*0044*/ 	.byte	0x00, 0xf5, 0x21, 0x00


	//----- nvinfo : EIATTR_SPARSE_MMA_MASK
	.align		4
.L_117:
        /*0048*/ 	.byte	0x03, 0x50
        /*004a*/ 	.short	0x0000


	//----- nvinfo : EIATTR_MAXREG_COUNT
	.align		4
        /*004c*/ 	.byte	0x03, 0x1b
        /*004e*/ 	.short	0x00ff


	//----- nvinfo : EIATTR_MERCURY_ISA_VERSION
	.align		4
        /*0050*/ 	.byte	0x03, 0x5f
        /*0052*/ 	.short	0x0101


	//----- nvinfo : EIATTR_VRC_CTA_INIT_COUNT
	.align		4
        /*0054*/ 	.byte	0x02, 0x4a
	.zero		1
	.zero		1


	//----- nvinfo : EIATTR_EXIT_INSTR_OFFSETS
	.align		4
        /*0058*/ 	.byte	0x04, 0x1c
        /*005a*/ 	.short	(.L_119 - .L_118)


	//   ....[0]....
.L_118:
        /*005c*/ 	.word	0x00000070


	//   ....[1]....
        /*0060*/ 	.word	0x00000270


	//----- nvinfo : EIATTR_CBANK_PARAM_SIZE
	.align		4
.L_119:
        /*0064*/ 	.byte	0x03, 0x19
        /*0066*/ 	.short	0x0018


	//----- nvinfo : EIATTR_PARAM_CBANK
	.align		4
        /*0068*/ 	.byte	0x04, 0x0a
        /*006a*/ 	.short	(.L_121 - .L_120)
	.align		4
.L_120:
        /*006c*/ 	.word	index@(.nv.constant0._Z15h_cuda_bias_addPfS_ii)
        /*0070*/ 	.short	0x0380
        /*0072*/ 	.short	0x0018


	//----- nvinfo : EIATTR_SW_WAR
	.align		4
.L_121:
        /*0074*/ 	.byte	0x04, 0x36
        /*0076*/ 	.short	(.L_123 - .L_122)
.L_122:
        /*0078*/ 	.word	0x00000008
.L_123:


//--------------------- .nv.info._Z13h_cuda_matmulPfS_S_iii --------------------------
	.section	.nv.info._Z13h_cuda_matmulPfS_S_iii,"",@"SHT_CUDA_INFO"
	.sectionflags	@""
	.align	4


	//----- nvinfo : EIATTR_CUDA_API_VERSION
	.align		4
        /*0000*/ 	.byte	0x04, 0x37
        /*0002*/ 	.short	(.L_125 - .L_124)
.L_124:
        /*0004*/ 	.word	0x00000082


	//----- nvinfo : EIATTR_KPARAM_INFO
	.align		4
.L_125:
        /*0008*/ 	.byte	0x04, 0x17
        /*000a*/ 	.short	(.L_127 - .L_126)
.L_126:
        /*000c*/ 	.word	0x00000000
        /*0010*/ 	.short	0x0005
        /*0012*/ 	.short	0x0020
        /*0014*/ 	.byte	0x00, 0xf0, 0x11, 0x00


	//----- nvinfo : EIATTR_KPARAM_INFO
	.align		4
.L_127:
        /*0018*/ 	.byte	0x04, 0x17
        /*001a*/ 	.short	(.L_129 - .L_128)
.L_128:
        /*001c*/ 	.word	0x00000000
        /*0020*/ 	.short	0x0004
        /*0022*/ 	.short	0x001c
        /*0024*/ 	.byte	0x00, 0xf0, 0x11, 0x00


	//----- nvinfo : EIATTR_KPARAM_INFO
	.align		4
.L_129:
        /*0028*/ 	.byte	0x04, 0x17
        /*002a*/ 	.short	(.L_131 - .L_130)
.L_130:
        /*002c*/ 	.word	0x00000000
        /*0030*/ 	.short	0x0003
        /*0032*/ 	.short	0x0018
        /*0034*/ 	.byte	0x00, 0xf0, 0x11, 0x00


	//----- nvinfo : EIATTR_KPARAM_INFO
	.align		4
.L_131:
        /*0038*/ 	.byte	0x04, 0x17
        /*003a*/ 	.short	(.L_133 - .L_132)
.L_132:
        /*003c*/ 	.word	0x00000000
        /*0040*/ 	.short	0x0002
        /*0042*/ 	.short	0x0010
        /*0044*/ 	.byte	0x00, 0xf5, 0x21, 0x00


	//----- nvinfo : EIATTR_KPARAM_INFO
	.align		4
.L_133:
        /*0048*/ 	.byte	0x04, 0x17
        /*004a*/ 	.short	(.L_135 - .L_134)
.L_134:
        /*004c*/ 	.word	0x00000000
        /*0050*/ 	.short	0x0001
        /*0052*/ 	.short	0x0008
        /*0054*/ 	.byte	0x00, 0xf5, 0x21, 0x00


	//----- nvinfo : EIATTR_KPARAM_INFO
	.align		4
.L_135:
        /*0058*/ 	.byte	0x04, 0x17
        /*005a*/ 	.short	(.L_137 - .L_136)
.L_136:
        /*005c*/ 	.word	0x00000000
        /*0060*/ 	.short	0x0000
        /*0062*/ 	.short	0x0000
        /*0064*/ 	.byte	0x00, 0xf5, 0x21, 0x00


	//----- nvinfo : EIATTR_SPARSE_MMA_MASK
	.align		4
.L_137:
        /*0068*/ 	.byte	0x03, 0x50
        /*006a*/ 	.short	0x0000


	//----- nvinfo : EIATTR_MAXREG_COUNT
	.align		4
        /*006c*/ 	.byte	0x03, 0x1b
        /*006e*/ 	.short	0x00ff


	//----- nvinfo : EIATTR_MERCURY_ISA_VERSION
	.align		4
        /*0070*/ 	.byte	0x03, 0x5f
        /*0072*/ 	.short	0x0101


	//----- nvinfo : EIATTR_VRC_CTA_INIT_COUNT
	.align		4
        /*0074*/ 	.byte	0x02, 0x4a
	.zero		1
	.zero		1


	//----- nvinfo : EIATTR_EXIT_INSTR_OFFSETS
	.align		4
        /*0078*/ 	.byte	0x04, 0x1c
        /*007a*/ 	.short	(.L_139 - .L_138)


	//   ....[0]....
.L_138:
        /*007c*/ 	.word	0x000000c0


	//   ....[1]....
        /*0080*/ 	.word	0x000008e0


	//----- nvinfo : EIATTR_CBANK_PARAM_SIZE
	.align		4
.L_139:
        /*0084*/ 	.byte	0x03, 0x19
        /*0086*/ 	.short	0x0024


	//----- nvinfo : EIATTR_PARAM_CBANK
	.align		4
        /*0088*/ 	.byte	0x04, 0x0a
        /*008a*/ 	.short	(.L_141 - .L_140)
	.align		4
.L_140:
        /*008c*/ 	.word	index@(.nv.constant0._Z13h_cuda_matmulPfS_S_iii)
        /*0090*/ 	.short	0x0380
        /*0092*/ 	.short	0x0024


	//----- nvinfo : EIATTR_SW_WAR
	.align		4
.L_141:
        /*0094*/ 	.byte	0x04, 0x36
        /*0096*/ 	.short	(.L_143 - .L_142)
.L_142:
        /*0098*/ 	.word	0x00000008
.L_143:


//--------------------- .nv.info._Z13h_cuda_im2colPfS_iiiiiiii --------------------------
	.section	.nv.info._Z13h_cuda_im2colPfS_iiiiiiii,"",@"SHT_CUDA_INFO"
	.sectionflags	@""
	.align	4


	//----- nvinfo : EIATTR_CUDA_API_VERSION
	.align		4
        /*0000*/ 	.byte	0x04, 0x37
        /*0002*/ 	.short	(.L_145 - .L_144)
.L_144:
        /*0004*/ 	.word	0x00000082


	//----- nvinfo : EIATTR_KPARAM_INFO
	.align		4
.L_145:
        /*0008*/ 	.byte	0x04, 0x17
        /*000a*/ 	.short	(.L_147 - .L_146)
.L_146:
        /*000c*/ 	.word	0x00000000
        /*0010*/ 	.short	0x0009
        /*0012*/ 	.short	0x002c
        /*0014*/ 	.byte	0x00, 0xf0, 0x11, 0x00


	//----- nvinfo : EIATTR_KPARAM_INFO
	.align		4
.L_147:
        /*0018*/ 	.byte	0x04, 0x17
        /*001a*/ 	.short	(.L_149 - .L_148)
.L_148:
        /*001c*/ 	.word	0x00000000
        /*0020*/ 	.short	0x0008
        /*0022*/ 	.short	0x0028
        /*0024*/ 	.byte	0x00, 0xf0, 0x11, 0x00


	//----- nvinfo : EIATTR_KPARAM_INFO
	.align		4
.L_149:
        /*0028*/ 	.byte	0x04, 0x17
        /*002a*/ 	.short	(.L_151 - .L_150)
.L_150:
        /*002c*/ 	.word	0x00000000
        /*0030*/ 	.short	0x0007
        /*0032*/ 	.short	0x0024
        /*0034*/ 	.byte	0x00, 0xf0, 0x11, 0x00


	//----- nvinfo : EIATTR_KPARAM_INFO
	.align		4
.L_151:
        /*0038*/ 	.byte	0x04, 0x17
        /*003a*/ 	.short	(.L_153 - .L_152)
.L_152:
        /*003c*/ 	.word	0x00000000
        /*0040*/ 	.short	0x0006
        /*0042*/ 	.short	0x0020
        /*0044*/ 	.byte	0x00, 0xf0, 0x11, 0x00


	//----- nvinfo : EIATTR_KPARAM_INFO
	.align		4
.L_153:
        /*0048*/ 	.byte	0x04, 0x17
        /*004a*/ 	.short	(.L_155 - .L_154)
.L_154:
        /*004c*/ 	.word	0x00000000
        /*0050*/ 	.short	0x0005
        /*0052*/ 	.short	0x001c
        /*0054*/ 	.byte	0x00, 0xf0, 0x11, 0x00


	//----- nvinfo : EIATTR_KPARAM_INFO
	.align		4
.L_155:
        /*0058*/ 	.byte	0x04, 0x17
        /*005a*/ 	.short	(.L_157 - .L_156)
.L_156:
        /*005c*/ 	.word	0x00000000
        /*0060*/ 	.short	0x0004
        /*0062*/ 	.short	0x0018
        /*0064*/ 	.byte	0x00, 0xf0, 0x11, 0x00


	//----- nvinfo : EIATTR_KPARAM_INFO
	.align		4
.L_157:
        /*0068*/ 	.byte	0x04, 0x17
        /*006a*/ 	.short	(.L_159 - .L_158)
.L_158:
        /*006c*/ 	.word	0x00000000
        /*0070*/ 	.short	0x0003
        /*0072*/ 	.short	0x0014
        /*0074*/ 	.byte	0x00, 0xf0, 0x11, 0x00


	//----- nvinfo : EIATTR_KPARAM_INFO
	.align		4
.L_159:
        /*0078*/ 	.byte	0x04, 0x17
        /*007a*/ 	.short	(.L_161 - .L_160)
.L_160:
        /*007c*/ 	.word	0x00000000
        /*0080*/ 	.short	0x0002
        /*0082*/ 	.short	0x0010
        /*0084*/ 	.byte	0x00, 0xf0, 0x11, 0x00


	//----- nvinfo : EIATTR_KPARAM_INFO
	.align		4
.L_161:
        /*0088*/ 	.byte	0x04, 0x17
        /*008a*/ 	.short	(.L_163 - .L_162)
.L_162:
        /*008c*/ 	.word	0x00000000
        /*0090*/ 	.short	0x0001
        /*0092*/ 	.short	0x0008
        /*0094*/ 	.byte	0x00, 0xf5, 0x21, 0x00


	//----- nvinfo : EIATTR_KPARAM_INFO
	.align		4
.L_163:
        /*0098*/ 	.byte	0x04, 0x17
        /*009a*/ 	.short	(.L_165 - .L_164)
.L_164:
        /*009c*/ 	.word	0x00000000
        /*00a0*/ 	.short	0x0000
        /*00a2*/ 	.short	0x0000
        /*00a4*/ 	.byte	0x00, 0xf5, 0x21, 0x00


	//----- nvinfo : EIATTR_SPARSE_MMA_MASK
	.align		4
.L_165:
        /*00a8*/ 	.byte	0x03, 0x50
        /*00aa*/ 	.short	0x0000


	//----- nvinfo : EIATTR_MAXREG_COUNT
	.align		4
        /*00ac*/ 	.byte	0x03, 0x1b
        /*00ae*/ 	.short	0x00ff


	//----- nvinfo : EIATTR_MERCURY_ISA_VERSION
	.align		4
        /*00b0*/ 	.byte	0x03, 0x5f
        /*00b2*/ 	.short	0x0101


	//----- nvinfo : EIATTR_VRC_CTA_INIT_COUNT
	.align		4
        /*00b4*/ 	.byte	0x02, 0x4a
	.zero		1
	.zero		1


	//----- nvinfo : EIATTR_EXIT_INSTR_OFFSETS
	.align		4
        /*00b8*/ 	.byte	0x04, 0x1c
        /*00ba*/ 	.short	(.L_167 - .L_166)


	//   ....[0]....
.L_166:
        /*00bc*/ 	.word	0x00000080


	//   ....[1]....
        /*00c0*/ 	.word	0x00000270


	//   ....[2]....
        /*00c4*/ 	.word	0x000002b0


	//   ....[3]....
        /*00c8*/ 	.word	0x00000db0


	//----- nvinfo : EIATTR_CBANK_PARAM_SIZE
	.align		4
.L_167:
        /*00cc*/ 	.byte	0x03, 0x19
        /*00ce*/ 	.short	0x0030


	//----- nvinfo : EIATTR_PARAM_CBANK
	.align		4
        /*00d0*/ 	.byte	0x04, 0x0a
        /*00d2*/ 	.short	(.L_169 - .L_168)
	.align		4
.L_168:
        /*00d4*/ 	.word	index@(.nv.constant0._Z13h_cuda_im2colPfS_iiiiiiii)
        /*00d8*/ 	.short	0x0380
        /*00da*/ 	.short	0x0030


	//----- nvinfo : EIATTR_SW_WAR
	.align		4
.L_169:
        /*00dc*/ 	.byte	0x04, 0x36
        /*00de*/ 	.short	(.L_171 - .L_170)
.L_170:
        /*00e0*/ 	.word	0x00000008
.L_171:


//--------------------- .nv.callgraph             --------------------------
	.section	.nv.callgraph,"",@"SHT_CUDA_CALLGRAPH"
	.align	4
	.sectionentsize	8
	.align		4
        /*0000*/ 	.word	0x00000000
	.align		4
        /*0004*/ 	.word	0xffffffff
	.align		4
        /*0008*/ 	.word	0x00000000
	.align		4
        /*000c*/ 	.word	0xfffffffe
	.align		4
        /*0010*/ 	.word	0x00000000
	.align		4
        /*0014*/ 	.word	0xfffffffd
	.align		4
        /*0018*/ 	.word	0x00000000
	.align		4
        /*001c*/ 	.word	0xfffffffc


//--------------------- .text._Z18h_cuda_batch_norm2PfS_S_S_ii --------------------------
	.section	.text._Z18h_cuda_batch_norm2PfS_S_S_ii,"ax",@progbits
	.align	128
        .global         _Z18h_cuda_batch_norm2PfS_S_S_ii
        .type           _Z18h_cuda_batch_norm2PfS_S_S_ii,@function
        .size           _Z18h_cuda_batch_norm2PfS_S_S_ii,(.L_x_24 - _Z18h_cuda_batch_norm2PfS_S_S_ii)
        .other          _Z18h_cuda_batch_norm2PfS_S_S_ii,@"STO_CUDA_ENTRY STV_DEFAULT"
_Z18h_cuda_batch_norm2PfS_S_S_ii:
.text._Z18h_cuda_batch_norm2PfS_S_S_ii:
[----:B------:R-:W-:Y:S01]  /*0000*/  LDC R1, c[0x0][0x37c] ;  /* 0x0000df00ff017b82 */ /* 0x000fe20000000800 */
[----:B------:R-:W0:Y:S07]  /*0010*/  S2R R3, SR_TID.X ;  /* 0x0000000000037919 */ /* 0x000e2e0000002100 */
[----:B------:R-:W0:Y:S01]  /*0020*/  S2UR UR4, SR_CTAID.X ;  /* 0x00000000000479c3 */ /* 0x000e220000002500 */
[----:B------:R-:W1:Y:S07]  /*0030*/  LDCU UR5, c[0x0][0x3a0] ;  /* 0x00007400ff0577ac */ /* 0x000e6e0008000800 */
[----:B------:R-:W0:Y:S02]  /*0040*/  LDC R0, c[0x0][0x360] ;  /* 0x0000d800ff007b82 */ /* 0x000e240000000800 */
[----:B0-----:R-:W-:-:S05]  /*0050*/  IMAD R0, R0, UR4, R3 ;  /* 0x0000000400007c24 */ /* 0x001fca000f8e0203 */
[----:B-1----:R-:W-:-:S13]  /*0060*/  ISETP.GE.AND P0, PT, R0, UR5, PT ;  /* 0x0000000500007c0c */ /* 0x002fda000bf06270 */
[----:B------:R-:W-:Y:S05]  /*0070*/  @P0 EXIT ;  /* 0x000000000000094d */ /* 0x000fea0003800000 */
[----:B------:R-:W0:Y:S01]  /*0080*/  LDC R10, c[0x0][0x3a4] ;  /* 0x0000e900ff0a7b82 */ /* 0x000e220000000800 */
[----:B------:R-:W-:Y:S01]  /*0090*/  IABS R8, R0 ;  /* 0x0000000000087213 */ /* 0x000fe20000000000 */
[----:B------:R-:W1:Y:S01]  /*00a0*/  LDCU.64 UR4, c[0x0][0x358] ;  /* 0x00006b00ff0477ac */ /* 0x000e620008000a00 */
[----:B------:R-:W-:Y:S02]  /*00b0*/  ISETP.GE.AND P2, PT, R0, RZ, PT ;  /* 0x000000ff0000720c */ /* 0x000fe40003f46270 */
[----:B0-----:R-:W-:-:S04]  /*00c0*/  IABS R9, R10 ;  /* 0x0000000a00097213 */ /* 0x001fc80000000000 */
[----:B------:R-:W0:Y:S08]  /*00d0*/  I2F.RP R4, R9 ;  /* 0x0000000900047306 */ /* 0x000e300000209400 */
[----:B0-----:R-:W0:Y:S02]  /*00e0*/  MUFU.RCP R4, R4 ;  /* 0x0000000400047308 */ /* 0x001e240000001000 */
[----:B0-----:R-:W-:-:S06]  /*00f0*/  IADD3 R2, PT, PT, R4, 0xffffffe, RZ ;  /* 0x0ffffffe04027810 */ /* 0x001fcc0007ffe0ff */
[----:B------:R0:W2:Y:S02]  /*0100*/  F2I.FTZ.U32.TRUNC.NTZ R3, R2 ;  /* 0x0000000200037305 */ /* 0x0000a4000021f000 */
[----:B0-----:R-:W-:Y:S01]  /*0110*/  IMAD.MOV.U32 R2, RZ, RZ, RZ ;  /* 0x000000ffff027224 */ /* 0x001fe200078e00ff */
[----:B--2---:R-:W-:-:S05]  /*0120*/  IADD3 R6, PT, PT, RZ, -R3, RZ ;  /* 0x80000003ff067210 */ /* 0x004fca0007ffe0ff */
[----:B------:R-:W-:Y:S02]  /*0130*/  IMAD R5, R6, R9, RZ ;  /* 0x0000000906057224 */ /* 0x000fe400078e02ff */
[----:B------:R-:W0:Y:S02]  /*0140*/  LDC.64 R6, c[0x0][0x390] ;  /* 0x0000e400ff067b82 */ /* 0x000e240000000a00 */
[----:B------:R-:W-:-:S06]  /*0150*/  IMAD.HI.U32 R3, R3, R5, R2 ;  /* 0x0000000503037227 */ /* 0x000fcc00078e0002 */
[----:B------:R-:W-:Y:S01]  /*0160*/  IMAD.HI.U32 R3, R3, R8, RZ ;  /* 0x0000000803037227 */ /* 0x000fe200078e00ff */
[----:B------:R-:W2:Y:S04]  /*0170*/  LDC.64 R4, c[0x0][0x388] ;  /* 0x0000e200ff047b82 */ /* 0x000ea80000000a00 */
[----:B------:R-:W-:-:S05]  /*0180*/  IADD3 R3, PT, PT, -R3, RZ, RZ ;  /* 0x000000ff03037210 */ /* 0x000fca0007ffe1ff */
[C---:B------:R-:W-:Y:S02]  /*0190*/  IMAD R8, R9.reuse, R3, R8 ;  /* 0x0000000309087224 */ /* 0x040fe400078e0208 */
[----:B------:R-:W3:Y:S03]  /*01a0*/  LDC.64 R2, c[0x0][0x380] ;  /* 0x0000e000ff027b82 */ /* 0x000ee60000000a00 */
[----:B------:R-:W-:-:S13]  /*01b0*/  ISETP.GT.U32.AND P0, PT, R9, R8, PT ;  /* 0x000000080900720c */ /* 0x000fda0003f04070 */
[----:B------:R-:W-:Y:S01]  /*01c0*/  @!P0 IMAD.IADD R8, R8, 0x1, -R9 ;  /* 0x0000000108088824 */ /* 0x000fe200078e0a09 */
[----:B------:R-:W-:-:S04]  /*01d0*/  ISETP.NE.AND P0, PT, R10, RZ, PT ;  /* 0x000000ff0a00720c */ /* 0x000fc80003f05270 */
[----:B------:R-:W-:Y:S01]  /*01e0*/  ISETP.GT.U32.AND P1, PT, R9, R8, PT ;  /* 0x000000080900720c */ /* 0x000fe20003f24070 */
[----:B---3--:R-:W-:-:S06]  /*01f0*/  IMAD.WIDE R2, R0, 0x4, R2 ;  /* 0x0000000400027825 */ /* 0x008fcc00078e0202 */
[----:B-1----:R-:W3:Y:S06]  /*0200*/  LDG.E R2, desc[UR4][R2.64] ;  /* 0x0000000402027981 */ /* 0x002eec000c1e1900 */
[----:B------:R-:W-:-:S04]  /*0210*/  @!P1 IADD3 R8, PT, PT, R8, -R9, RZ ;  /* 0x8000000908089210 */ /* 0x000fc80007ffe0ff */
[----:B------:R-:W-:Y:S02]  /*0220*/  @!P2 IADD3 R8, PT, PT, -R8, RZ, RZ ;  /* 0x000000ff0808a210 */ /* 0x000fe40007ffe1ff */
[----:B------:R-:W-:-:S05]  /*0230*/  @!P0 LOP3.LUT R8, RZ, R10, RZ, 0x33, !PT ;  /* 0x0000000aff088212 */ /* 0x000fca00078e33ff */
[----:B--2---:R-:W-:-:S04]  /*0240*/  IMAD.WIDE R4, R8, 0x4, R4 ;  /* 0x0000000408047825 */ /* 0x004fc800078e0204 */
[----:B0-----:R-:W-:Y:S02]  /*0250*/  IMAD.WIDE R6, R8, 0x4, R6 ;  /* 0x0000000408067825 */ /* 0x001fe400078e0206 */
[----:B------:R-:W3:Y:S01]  /*0260*/  LDG.E R5, desc[UR4][R4.64] ;  /* 0x0000000404057981 */ /* 0x000ee2000c1e1900 */
[----:B------:R-:W0:Y:S03]  /*0270*/  LDC.64 R8, c[0x0][0x398] ;  /* 0x0000e600ff087b82 */ /* 0x000e260000000a00 */
[----:B------:R-:W3:Y:S01]  /*0280*/  LDG.E R7, desc[UR4][R6.64] ;  /* 0x0000000406077981 */ /* 0x000ee2000c1e1900 */
[----:B0-----:R-:W-:-:S04]  /*0290*/  IMAD.WIDE R8, R0, 0x4, R8 ;  /* 0x0000000400087825 */ /* 0x001fc800078e0208 */
[----:B---3--:R-:W-:-:S05]  /*02a0*/  FFMA R11, R2, R5, -R7 ;  /* 0x00000005020b7223 */ /* 0x008fca0000000807 */
[----:B------:R-:W-:Y:S01]  /*02b0*/  STG.E desc[UR4][R8.64], R11 ;  /* 0x0000000b08007986 */ /* 0x000fe2000c101904 */
[----:B------:R-:W-:Y:S05]  /*02c0*/  EXIT ;  /* 0x000000000000794d */ /* 0x000fea0003800000 */
.L_x_0:
[----:B------:R-:W-:-:S00]  /*02d0*/  BRA `(.L_x_0) ;  /* 0xfffffffc00fc7947 */ /* 0x000fc0000383ffff */
[----:B------:R-:W-:-:S00]  /*02e0*/  NOP ;  /* 0x0000000000007918 */ /* 0x000fc00000000000 */
        /* <DEDUP_REMOVED lines=9> */
.L_x_24:


//--------------------- .text._Z17h_cuda_batch_normPfS_S_ii --------------------------
	.section	.text._Z17h_cuda_batch_normPfS_S_ii,"ax",@progbits
	.align	128
        .global         _Z17h_cuda_batch_normPfS_S_ii
        .type           _Z17h_cuda_batch_normPfS_S_ii,@function
        .size           _Z17h_cuda_batch_normPfS_S_ii,(.L_x_25 - _Z17h_cuda_batch_normPfS_S_ii)
        .other          _Z17h_cuda_batch_normPfS_S_ii,@"STO_CUDA_ENTRY STV_DEFAULT"
_Z17h_cuda_batch_normPfS_S_ii:
.text._Z17h_cuda_batch_normPfS_S_ii:
        /* <DEDUP_REMOVED lines=9> */
[----:B------:R-:W-:Y:S01]  /*0090*/  ISETP.GE.AND P2, PT, R9, RZ, PT ;  /* 0x000000ff0900720c */ /* 0x000fe20003f46270 */
[----:B------:R-:W1:Y:S06]  /*00a0*/  LDCU.64 UR4, c[0x0][0x358] ;  /* 0x00006b00ff0477ac */ /* 0x000e6c0008000a00 */
[----:B------:R-:W2:Y:S01]  /*00b0*/  LDC.64 R6, c[0x0][0x388] ;  /* 0x0000e200ff067b82 */ /* 0x000ea20000000a00 */
[----:B0-----:R-:W-:-:S04]  /*00c0*/  IABS R11, R8 ;  /* 0x00000008000b7213 */ /* 0x001fc80000000000 */
[----:B------:R-:W0:Y:S08]  /*00d0*/  I2F.RP R0, R11 ;  /* 0x0000000b00007306 */ /* 0x000e300000209400 */
[----:B0-----:R-:W0:Y:S02]  /*00e0*/  MUFU.RCP R0, R0 ;  /* 0x0000000000007308 */ /* 0x001e240000001000 */
[----:B0-----:R-:W-:-:S06]  /*00f0*/  IADD3 R2, PT, PT, R0, 0xffffffe, RZ ;  /* 0x0ffffffe00027810 */ /* 0x001fcc0007ffe0ff */
[----:B------:R0:W3:Y:S02]  /*0100*/  F2I.FTZ.U32.TRUNC.NTZ R3, R2 ;  /* 0x0000000200037305 */ /* 0x0000e4000021f000 */
[----:B0-----:R-:W-:Y:S01]  /*0110*/  IMAD.MOV.U32 R2, RZ, RZ, RZ ;  /* 0x000000ffff027224 */ /* 0x001fe200078e00ff */
[----:B---3--:R-:W-:-:S05]  /*0120*/  IADD3 R4, PT, PT, RZ, -R3, RZ ;  /* 0x80000003ff047210 */ /* 0x008fca0007ffe0ff */
[----:B------:R-:W-:Y:S01]  /*0130*/  IMAD R5, R4, R11, RZ ;  /* 0x0000000b04057224 */ /* 0x000fe200078e02ff */
[----:B------:R-:W-:-:S03]  /*0140*/  IABS R4, R9 ;  /* 0x0000000900047213 */ /* 0x000fc60000000000 */
[----:B------:R-:W-:-:S06]  /*0150*/  IMAD.HI.U32 R3, R3, R5, R2 ;  /* 0x0000000503037227 */ /* 0x000fcc00078e0002 */
[----:B------:R-:W-:-:S05]  /*0160*/  IMAD.HI.U32 R3, R3, R4, RZ ;  /* 0x0000000403037227 */ /* 0x000fca00078e00ff */
[----:B------:R-:W-:-:S05]  /*0170*/  IADD3 R3, PT, PT, -R3, RZ, RZ ;  /* 0x000000ff03037210 */ /* 0x000fca0007ffe1ff */
[C---:B------:R-:W-:Y:S02]  /*0180*/  IMAD R0, R11.reuse, R3, R4 ;  /* 0x000000030b007224 */ /* 0x040fe400078e0204 */
[----:B------:R-:W0:Y:S03]  /*0190*/  LDC.64 R4, c[0x0][0x380] ;  /* 0x0000e000ff047b82 */ /* 0x000e260000000a00 */
[----:B------:R-:W-:-:S05]  /*01a0*/  ISETP.GT.U32.AND P0, PT, R11, R0, PT ;  /* 0x000000000b00720c */ /* 0x000fca0003f04070 */
[----:B------:R-:W3:Y:S08]  /*01b0*/  LDC.64 R2, c[0x0][0x390] ;  /* 0x0000e400ff027b82 */ /* 0x000ef00000000a00 */
[----:B------:R-:W-:Y:S01]  /*01c0*/  @!P0 IMAD.IADD R0, R0, 0x1, -R11 ;  /* 0x0000000100008824 */ /* 0x000fe200078e0a0b */
[----:B------:R-:W-:-:S04]  /*01d0*/  ISETP.NE.AND P0, PT, R8, RZ, PT ;  /* 0x000000ff0800720c */ /* 0x000fc80003f05270 */
[----:B------:R-:W-:Y:S01]  /*01e0*/  ISETP.GT.U32.AND P1, PT, R11, R0, PT ;  /* 0x000000000b00720c */ /* 0x000fe20003f24070 */
[----:B---3--:R-:W-:-:S12]  /*01f0*/  IMAD.WIDE R2, R9, 0x4, R2 ;  /* 0x0000000409027825 */ /* 0x008fd800078e0202 */
[----:B------:R-:W-:-:S05]  /*0200*/  @!P1 IADD3 R0, PT, PT, R0, -R11, RZ ;  /* 0x8000000b00009210 */ /* 0x000fca0007ffe0ff */
[----:B------:R-:W-:Y:S01]  /*0210*/  @!P2 IMAD.MOV R0, RZ, RZ, -R0 ;  /* 0x000000ffff00a224 */ /* 0x000fe200078e0a00 */
[----:B------:R-:W-:-:S05]  /*0220*/  @!P0 LOP3.LUT R0, RZ, R8, RZ, 0x33, !PT ;  /* 0x00000008ff008212 */ /* 0x000fca00078e33ff */
[----:B0-----:R-:W-:-:S04]  /*0230*/  IMAD.WIDE R4, R0, 0x4, R4 ;  /* 0x0000000400047825 */ /* 0x001fc800078e0204 */
[----:B--2---:R-:W-:Y:S02]  /*0240*/  IMAD.WIDE R6, R0, 0x4, R6 ;  /* 0x0000000400067825 */ /* 0x004fe400078e0206 */
[----:B-1----:R-:W2:Y:S04]  /*0250*/  LDG.E R0, desc[UR4][R2.64] ;  /* 0x0000000402007981 */ /* 0x002ea8000c1e1900 */
[----:B------:R-:W2:Y:S04]  /*0260*/  LDG.E R5, desc[UR4][R4.64] ;  /* 0x0000000404057981 */ /* 0x000ea8000c1e1900 */
[----:B------:R-:W2:Y:S02]  /*0270*/  LDG.E R7, desc[UR4][R6.64] ;  /* 0x0000000406077981 */ /* 0x000ea4000c1e1900 */
[----:B--2---:R-:W-:-:S05]  /*0280*/  FFMA R9, R0, R5, -R7 ;  /* 0x0000000500097223 */ /* 0x004fca0000000807 */
[----:B------:R-:W-:Y:S01]  /*0290*/  STG.E desc[UR4][R2.64], R9 ;  /* 0x0000000902007986 */ /* 0x000fe2000c101904 */
[----:B------:R-:W-:Y:S05]  /*02a0*/  EXIT ;  /* 0x000000000000794d */ /* 0x000fea0003800000 */
.L_x_1:
        /* <DEDUP_REMOVED lines=13> */
.L_x_25:


//--------------------- .text._Z17h_cuda_max_pool2dPfS_iiiiiiiiiii --------------------------
	.section	.text._Z17h_cuda_max_pool2dPfS_iiiiiiiiiii,"ax",@progbits
	.align	128
        .global         _Z17h_cuda_max_pool2dPfS_iiiiiiiiiii
        .type           _Z17h_cuda_max_pool2dPfS_iiiiiiiiiii,@function
        .size           _Z17h_cuda_max_pool2dPfS_iiiiiiiiiii,(.L_x_26 - _Z17h_cuda_max_pool2dPfS_iiiiiiiiiii)
        .other          _Z17h_cuda_max_pool2dPfS_iiiiiiiiiii,@"STO_CUDA_ENTRY STV_DEFAULT"
_Z17h_cuda_max_pool2dPfS_iiiiiiiiiii:
.text._Z17h_cuda_max_pool2dPfS_iiiiiiiiiii:
        /* <DEDUP_REMOVED lines=8> */
[----:B------:R-:W0:Y:S01]  /*0080*/  LDC.64 R6, c[0x0][0x398] ;  /* 0x0000e600ff067b82 */ /* 0x000e220000000a00 */
[----:B------:R-:W-:Y:S01]  /*0090*/  IABS R10, R0 ;  /* 0x00000000000a7213 */ /* 0x000fe20000000000 */
[----:B------:R-:W1:Y:S01]  /*00a0*/  LDCU UR5, c[0x0][0x3a4] ;  /* 0x00007480ff0577ac */ /* 0x000e620008000800 */
[----:B------:R-:W1:Y:S01]  /*00b0*/  LDCU.64 UR8, c[0x0][0x3a8] ;  /* 0x00007500ff0877ac */ /* 0x000e620008000a00 */
[----:B------:R-:W2:Y:S01]  /*00c0*/  LDCU.64 UR6, c[0x0][0x3b0] ;  /* 0x00007600ff0677ac */ /* 0x000ea20008000a00 */
[----:B------:R-:W3:Y:S01]  /*00d0*/  LDCU.64 UR10, c[0x0][0x358] ;  /* 0x00006b00ff0a77ac */ /* 0x000ee20008000a00 */
[----:B0-----:R-:W-:Y:S01]  /*00e0*/  IMAD R5, R7, R6, RZ ;  /* 0x0000000607057224 */ /* 0x001fe200078e02ff */
[----:B-1----:R-:W-:-:S04]  /*00f0*/  UIMAD UR5, UR8, UR5, URZ ;  /* 0x00000005080572a4 */ /* 0x002fc8000f8e02ff */
[----:B------:R-:W-:Y:S01]  /*0100*/  IABS R9, R5 ;  /* 0x0000000500097213 */ /* 0x000fe20000000000 */
[----:B--2---:R-:W-:-:S03]  /*0110*/  UIMAD UR4, UR5, UR7, URZ ;  /* 0x00000007050472a4 */ /* 0x004fc6000f8e02ff */
[----:B------:R-:W0:Y:S08]  /*0120*/  I2F.RP R4, R9 ;  /* 0x0000000900047306 */ /* 0x000e300000209400 */
[----:B0-----:R-:W0:Y:S02]  /*0130*/  MUFU.RCP R4, R4 ;  /* 0x0000000400047308 */ /* 0x001e240000001000 */
[----:B0-----:R-:W-:-:S06]  /*0140*/  IADD3 R2, PT, PT, R4, 0xffffffe, RZ ;  /* 0x0ffffffe04027810 */ /* 0x001fcc0007ffe0ff */
[----:B------:R0:W1:Y:S02]  /*0150*/  F2I.FTZ.U32.TRUNC.NTZ R3, R2 ;  /* 0x0000000200037305 */ /* 0x000064000021f000 */
[----:B0-----:R-:W-:Y:S02]  /*0160*/  IMAD.MOV.U32 R2, RZ, RZ, RZ ;  /* 0x000000ffff027224 */ /* 0x001fe400078e00ff */
[----:B-1----:R-:W-:-:S04]  /*0170*/  IMAD.MOV R8, RZ, RZ, -R3 ;  /* 0x000000ffff087224 */ /* 0x002fc800078e0a03 */
[----:B------:R-:W-:Y:S01]  /*0180*/  IMAD R11, R8, R9, RZ ;  /* 0x00000009080b7224 */ /* 0x000fe200078e02ff */
[----:B------:R-:W-:Y:S02]  /*0190*/  MOV R8, R10 ;  /* 0x0000000a00087202 */ /* 0x000fe40000000f00 */
[----:B------:R-:W-:Y:S01]  /*01a0*/  IABS R10, R5 ;  /* 0x00000005000a7213 */ /* 0x000fe20000000000 */
[----:B------:R-:W-:Y:S01]  /*01b0*/  IMAD.HI.U32 R3, R3, R11, R2 ;  /* 0x0000000b03037227 */ /* 0x000fe200078e0002 */
[----:B------:R-:W-:Y:S02]  /*01c0*/  IABS R2, R7 ;  /* 0x0000000700027213 */ /* 0x000fe40000000000 */
[----:B------:R-:W-:Y:S02]  /*01d0*/  IADD3 R4, PT, PT, RZ, -R10, RZ ;  /* 0x8000000aff047210 */ /* 0x000fe40007ffe0ff */
[----:B------:R-:W0:Y:S01]  /*01e0*/  I2F.RP R10, R2 ;  /* 0x00000002000a7306 */ /* 0x000e220000209400 */
[----:B------:R-:W-:-:S04]  /*01f0*/  IMAD.HI.U32 R3, R3, R8, RZ ;  /* 0x0000000803037227 */ /* 0x000fc800078e00ff */
[----:B------:R-:W-:-:S05]  /*0200*/  IMAD R4, R3, R4, R8 ;  /* 0x0000000403047224 */ /* 0x000fca00078e0208 */
[----:B------:R-:W-:Y:S01]  /*0210*/  ISETP.GT.U32.AND P2, PT, R9, R4, PT ;  /* 0x000000040900720c */ /* 0x000fe20003f44070 */
[----:B0-----:R-:W0:-:S12]  /*0220*/  MUFU.RCP R10, R10 ;  /* 0x0000000a000a7308 */ /* 0x001e180000001000 */
[----:B------:R-:W-:Y:S02]  /*0230*/  @!P2 IMAD.IADD R4, R4, 0x1, -R9 ;  /* 0x000000010404a824 */ /* 0x000fe400078e0a09 */
[----:B------:R-:W-:Y:S01]  /*0240*/  @!P2 VIADD R3, R3, 0x1 ;  /* 0x000000010303a836 */ /* 0x000fe20000000000 */
[----:B------:R-:W-:Y:S02]  /*0250*/  ISETP.NE.AND P2, PT, R5, RZ, PT ;  /* 0x000000ff0500720c */ /* 0x000fe40003f45270 */
[----:B------:R-:W-:Y:S02]  /*0260*/  ISETP.GE.U32.AND P0, PT, R4, R9, PT ;  /* 0x000000090400720c */ /* 0x000fe40003f06070 */
[----:B------:R-:W-:Y:S02]  /*0270*/  LOP3.LUT R4, R0, R5, RZ, 0x3c, !PT ;  /* 0x0000000500047212 */ /* 0x000fe400078e3cff */
[----:B0-----:R-:W-:Y:S02]  /*0280*/  IADD3 R8, PT, PT, R10, 0xffffffe, RZ ;  /* 0x0ffffffe0a087810 */ /* 0x001fe40007ffe0ff */
[----:B------:R-:W-:Y:S01]  /*0290*/  ISETP.GE.AND P1, PT, R4, RZ, PT ;  /* 0x000000ff0400720c */ /* 0x000fe20003f26270 */
[----:B------:R-:W0:Y:S01]  /*02a0*/  LDC R10, c[0x0][0x3b8] ;  /* 0x0000ee00ff0a7b82 */ /* 0x000e220000000800 */
[----:B------:R1:W2:Y:S05]  /*02b0*/  F2I.FTZ.U32.TRUNC.NTZ R9, R8 ;  /* 0x0000000800097305 */ /* 0x0002aa000021f000 */
[----:B------:R-:W-:Y:S01]  /*02c0*/  @P0 IADD3 R3, PT, PT, R3, 0x1, RZ ;  /* 0x0000000103030810 */ /* 0x000fe20007ffe0ff */
[----:B-1----:R-:W-:-:S05]  /*02d0*/  HFMA2 R8, -RZ, RZ, 0, 0 ;  /* 0x00000000ff087431 */ /* 0x002fca00000001ff */
[----:B------:R-:W-:Y:S01]  /*02e0*/  @!P1 IMAD.MOV R3, RZ, RZ, -R3 ;  /* 0x000000ffff039224 */ /* 0x000fe200078e0a03 */
[----:B------:R-:W-:Y:S02]  /*02f0*/  @!P2 LOP3.LUT R3, RZ, R5, RZ, 0x33, !PT ;  /* 0x00000005ff03a212 */ /* 0x000fe400078e33ff */
[----:B--2---:R-:W-:-:S03]  /*0300*/  IADD3 R11, PT, PT, RZ, -R9, RZ ;  /* 0x80000009ff0b7210 */ /* 0x004fc60007ffe0ff */
[----:B------:R-:W-:-:S04]  /*0310*/  IMAD.MOV R4, RZ, RZ, -R3 ;  /* 0x000000ffff047224 */ /* 0x000fc800078e0a03 */
[----:B------:R-:W-:Y:S02]  /*0320*/  IMAD R12, R5, R4, R0 ;  /* 0x00000004050c7224 */ /* 0x000fe400078e0200 */
[----:B------:R-:W-:-:S03]  /*0330*/  IMAD R5, R11, R2, RZ ;  /* 0x000000020b057224 */ /* 0x000fc600078e02ff */
[----:B------:R-:W-:Y:S01]  /*0340*/  IABS R4, R12 ;  /* 0x0000000c00047213 */ /* 0x000fe20000000000 */
[----:B------:R-:W-:-:S04]  /*0350*/  IMAD.HI.U32 R8, R9, R5, R8 ;  /* 0x0000000509087227 */ /* 0x000fc800078e0008 */
[----:B------:R-:W-:-:S04]  /*0360*/  IMAD.MOV.U32 R5, RZ, RZ, R4 ;  /* 0x000000ffff057224 */ /* 0x000fc800078e0004 */
[----:B------:R-:W-:-:S05]  /*0370*/  IMAD.HI.U32 R8, R8, R5, RZ ;  /* 0x0000000508087227 */ /* 0x000fca00078e00ff */
[----:B------:R-:W-:-:S05]  /*0380*/  IADD3 R4, PT, PT, -R8, RZ, RZ ;  /* 0x000000ff08047210 */ /* 0x000fca0007ffe1ff */
[----:B------:R-:W-:-:S05]  /*0390*/  IMAD R5, R2, R4, R5 ;  /* 0x0000000402057224 */ /* 0x000fca00078e0205 */
[----:B------:R-:W-:-:S13]  /*03a0*/  ISETP.GT.U32.AND P2, PT, R2, R5, PT ;  /* 0x000000050200720c */ /* 0x000fda0003f44070 */
[----:B------:R-:W-:Y:S01]  /*03b0*/  @!P2 IMAD.IADD R5, R5, 0x1, -R2 ;  /* 0x000000010505a824 */ /* 0x000fe200078e0a02 */
[----:B------:R-:W-:Y:S02]  /*03c0*/  @!P2 IADD3 R8, PT, PT, R8, 0x1, RZ ;  /* 0x000000010808a810 */ /* 0x000fe40007ffe0ff */
[----:B------:R-:W-:Y:S02]  /*03d0*/  ISETP.NE.AND P2, PT, R7, RZ, PT ;  /* 0x000000ff0700720c */ /* 0x000fe40003f45270 */
[----:B------:R-:W-:Y:S01]  /*03e0*/  ISETP.GE.U32.AND P0, PT, R5, R2, PT ;  /* 0x000000020500720c */ /* 0x000fe20003f06070 */
[----:B0-----:R-:W-:Y:S01]  /*03f0*/  IMAD R5, R10, UR8, RZ ;  /* 0x000000080a057c24 */ /* 0x001fe2000f8e02ff */
[----:B------:R-:W-:-:S04]  /*0400*/  LOP3.LUT R2, R12, R7, RZ, 0x3c, !PT ;  /* 0x000000070c027212 */ /* 0x000fc800078e3cff */
[----:B------:R-:W-:Y:S01]  /*0410*/  ISETP.GE.AND P1, PT, R2, RZ, PT ;  /* 0x000000ff0200720c */ /* 0x000fe20003f26270 */
[----:B------:R-:W-:-:S06]  /*0420*/  IMAD R2, R3, UR4, RZ ;  /* 0x0000000403027c24 */ /* 0x000fcc000f8e02ff */
[----:B------:R-:W-:-:S05]  /*0430*/  @P0 VIADD R8, R8, 0x1 ;  /* 0x0000000108080836 */ /* 0x000fca0000000000 */
[----:B------:R-:W-:Y:S02]  /*0440*/  MOV R11, R8 ;  /* 0x00000008000b7202 */ /* 0x000fe40000000f00 */
[----:B------:R-:W0:Y:S03]  /*0450*/  LDC.64 R8, c[0x0][0x380] ;  /* 0x0000e000ff087b82 */ /* 0x000e260000000a00 */
[----:B------:R-:W-:Y:S01]  /*0460*/  @!P1 IMAD.MOV R11, RZ, RZ, -R11 ;  /* 0x000000ffff0b9224 */ /* 0x000fe200078e0a0b */
[----:B------:R-:W-:-:S04]  /*0470*/  @!P2 LOP3.LUT R11, RZ, R7, RZ, 0x33, !PT ;  /* 0x00000007ff0ba212 */ /* 0x000fc800078e33ff */
[C---:B------:R-:W-:Y:S01]  /*0480*/  IADD3 R4, PT, PT, -R11.reuse, RZ, RZ ;  /* 0x000000ff0b047210 */ /* 0x040fe20007ffe1ff */
[----:B------:R-:W-:-:S04]  /*0490*/  IMAD R5, R11, R5, R2 ;  /* 0x000000050b057224 */ /* 0x000fc800078e0202 */
[----:B------:R-:W-:-:S04]  /*04a0*/  IMAD R4, R7, R4, R12 ;  /* 0x0000000407047224 */ /* 0x000fc800078e020c */
[----:B------:R-:W-:-:S04]  /*04b0*/  IMAD.IADD R4, R4, 0x1, R5 ;  /* 0x0000000104047824 */ /* 0x000fc800078e0205 */
[----:B0-----:R-:W-:-:S05]  /*04c0*/  IMAD.WIDE R8, R4, 0x4, R8 ;  /* 0x0000000404087825 */ /* 0x001fca00078e0208 */
[----:B---3--:R0:W5:Y:S01]  /*04d0*/  LDG.E R2, desc[UR10][R8.64] ;  /* 0x0000000a08027981 */ /* 0x008162000c1e1900 */
[----:B------:R-:W-:-:S04]  /*04e0*/  UISETP.LT.AND UP0, UPT, UR9, UR6, UPT ;  /* 0x000000060900728c */ /* 0x000fc8000bf01270 */
[----:B------:R-:W-:-:S04]  /*04f0*/  USEL UR4, UR9, UR6, UP0 ;  /* 0x0000000609047287 */ /* 0x000fc80008000000 */
[----:B------:R-:W-:-:S09]  /*0500*/  UISETP.GE.AND UP0, UPT, UR4, 0x1, UPT ;  /* 0x000000010400788c */ /* 0x000fd2000bf06270 */
[----:B0-----:R-:W-:Y:S05]  /*0510*/  BRA.U !UP0, `(.L_x_2) ;  /* 0x0000000508407547 */ /* 0x001fea000b800000 */
[----:B------:R-:W-:Y:S01]  /*0520*/  IMAD R6, R3, R6, R11 ;  /* 0x0000000603067224 */ /* 0x000fe200078e020b */
[----:B------:R-:W-:Y:S01]  /*0530*/  ULOP3.LUT UR7, UR6, 0x7ffffffc, URZ, 0xc0, !UPT ;  /* 0x7ffffffc06077892 */ /* 0x000fe2000f8ec0ff */
[----:B------:R-:W-:Y:S01]  /*0540*/  IMAD R5, R11, R10, 0x1 ;  /* 0x000000010b057424 */ /* 0x000fe200078e020a */
[----:B------:R-:W-:Y:S02]  /*0550*/  ULOP3.LUT UR6, UR6, 0x3, URZ, 0xc0, !UPT ;  /* 0x0000000306067892 */ /* 0x000fe4000f8ec0ff */
[----:B------:R-:W-:Y:S01]  /*0560*/  IADD3 R6, PT, PT, -R6, RZ, RZ ;  /* 0x000000ff06067210 */ /* 0x000fe20007ffe1ff */
[----:B------:R-:W-:-:S04]  /*0570*/  UIADD3 UR9, UPT, UPT, -UR7, URZ, URZ ;  /* 0x000000ff07097290 */ /* 0x000fc8000fffe1ff */
[----:B------:R-:W-:Y:S02]  /*0580*/  IMAD R7, R7, R6, R0 ;  /* 0x0000000607077224 */ /* 0x000fe400078e0200 */
[----:B------:R-:W-:-:S07]  /*0590*/  IMAD.MOV.U32 R6, RZ, RZ, RZ ;  /* 0x000000ffff067224 */ /* 0x000fce00078e00ff */
.L_x_8:
[----:B0-----:R-:W0:Y:S01]  /*05a0*/  LDCU UR4, c[0x0][0x3b0] ;  /* 0x00007600ff0477ac */ /* 0x001e220008000800 */
[----:B------:R-:W-:Y:S01]  /*05b0*/  IMAD R14, R6, UR5, R4 ;  /* 0x00000005060e7c24 */ /* 0x000fe2000f8e0204 */
[----:B0-----:R-:W-:-:S03]  /*05c0*/  UISETP.GE.U32.AND UP0, UPT, UR4, 0x4, UPT ;  /* 0x000000040400788c */ /* 0x001fc6000bf06070 */
[----:B------:R-:W-:-:S06]  /*05d0*/  UMOV UR4, URZ ;  /* 0x000000ff00047c82 */ /* 0x000fcc0008000000 */
[----:B------:R-:W-:Y:S05]  /*05e0*/  BRA.U !UP0, `(.L_x_3) ;  /* 0x0000000108907547 */ /* 0x000fea000b800000 */
[----:B------:R-:W0:Y:S01]  /*05f0*/  LDCU UR4, c[0x0][0x3b4] ;  /* 0x00007680ff0477ac */ /* 0x000e220008000800 */
[----:B------:R-:W1:Y:S01]  /*0600*/  LDC R18, c[0x0][0x3a8] ;  /* 0x0000ea00ff127b82 */ /* 0x000e620000000800 */
[----:B------:R-:W-:Y:S01]  /*0610*/  MOV R19, R14 ;  /* 0x0000000e00137202 */ /* 0x000fe20000000f00 */
[----:B------:R-:W2:Y:S01]  /*0620*/  LDCU UR8, c[0x0][0x3a4] ;  /* 0x00007480ff0877ac */ /* 0x000ea20008000800 */
[----:B------:R-:W3:Y:S05]  /*0630*/  LDCU UR12, c[0x0][0x3a8] ;  /* 0x00007500ff0c77ac */ /* 0x000eea0008000800 */
[----:B------:R-:W4:Y:S01]  /*0640*/  LDC.64 R8, c[0x0][0x380] ;  /* 0x0000e000ff087b82 */ /* 0x000f220000000a00 */
[----:B0-----:R-:W-:Y:S01]  /*0650*/  IMAD R10, R3, UR4, R6 ;  /* 0x00000004030a7c24 */ /* 0x001fe2000f8e0206 */
[----:B------:R-:W-:-:S03]  /*0660*/  UMOV UR4, URZ ;  /* 0x000000ff00047c82 */ /* 0x000fc60008000000 */
[----:B--2---:R-:W-:Y:S01]  /*0670*/  IMAD R10, R10, UR8, R5 ;  /* 0x000000080a0a7c24 */ /* 0x004fe2000f8e0205 */
[----:B------:R-:W-:-:S03]  /*0680*/  UMOV UR8, UR9 ;  /* 0x0000000900087c82 */ /* 0x000fc60008000000 */
[----:B---3--:R-:W-:-:S07]  /*0690*/  IMAD R15, R10, UR12, R7 ;  /* 0x0000000c0a0f7c24 */ /* 0x008fce000f8e0207 */
.L_x_5:
[----:B0---4-:R-:W-:Y:S01]  /*06a0*/  IMAD.WIDE R16, R15, 0x4, R8 ;  /* 0x000000040f107825 */ /* 0x011fe200078e0208 */
[----:B------:R-:W-:-:S03]  /*06b0*/  LOP3.LUT P0, RZ, R6, UR4, RZ, 0xfc, !PT ;  /* 0x0000000406ff7c12 */ /* 0x000fc6000f80fcff */
[C---:B-1----:R-:W-:Y:S02]  /*06c0*/  IMAD.WIDE R10, R18.reuse, 0x4, R16 ;  /* 0x00000004120a7825 */ /* 0x042fe400078e0210 */
[----:B-----5:R0:W5:Y:S02]  /*06d0*/  LDG.E R17, desc[UR10][R16.64] ;  /* 0x0000000a10117981 */ /* 0x020164000c1e1900 */
[----:B------:R-:W-:Y:S02]  /*06e0*/  IMAD.WIDE R12, R18, 0x4, R10 ;  /* 0x00000004120c7825 */ /* 0x000fe400078e020a */
[----:B------:R0:W5:Y:S04]  /*06f0*/  LDG.E R21, desc[UR10][R10.64] ;  /* 0x0000000a0a157981 */ /* 0x000168000c1e1900 */
[----:B------:R0:W5:Y:S01]  /*0700*/  LDG.E R13, desc[UR10][R12.64] ;  /* 0x0000000a0c0d7981 */ /* 0x000162000c1e1900 */
[----:B------:R-:W-:Y:S05]  /*0710*/  @!P0 BRA `(.L_x_4) ;  /* 0x0000000000108947 */ /* 0x000fea0003800000 */
[----:B0-----:R-:W-:-:S06]  /*0720*/  IMAD.WIDE R10, R19, 0x4, R8 ;  /* 0x00000004130a7825 */ /* 0x001fcc00078e0208 */
[----:B------:R-:W2:Y:S02]  /*0730*/  LDG.E R11, desc[UR10][R10.64] ;  /* 0x0000000a0a0b7981 */ /* 0x000ea4000c1e1900 */
[----:B--2---:R-:W-:-:S13]  /*0740*/  FSETP.GE.AND P0, PT, R2, R11, PT ;  /* 0x0000000b0200720b */ /* 0x004fda0003f06000 */
[----:B------:R-:W-:-:S07]  /*0750*/  @!P0 IMAD.MOV.U32 R2, RZ, RZ, R11 ;  /* 0x000000ffff028224 */ /* 0x000fce00078e000b */
.L_x_4:
[----:B-----5:R-:W-:Y:S01]  /*0760*/  FSETP.GE.AND P0, PT, R2, R17, PT ;  /* 0x000000110200720b */ /* 0x020fe20003f06000 */
[----:B------:R-:W-:Y:S01]  /*0770*/  UIADD3 UR8, UPT, UPT, UR8, 0x4, URZ ;  /* 0x0000000408087890 */ /* 0x000fe2000fffe0ff */
[C---:B------:R-:W-:Y:S01]  /*0780*/  LEA R15, R18.reuse, R15, 0x2 ;  /* 0x0000000f120f7211 */ /* 0x040fe200078e10ff */
[----:B------:R-:W-:Y:S01]  /*0790*/  IMAD R19, R18, 0x4, R19 ;  /* 0x0000000412137824 */ /* 0x000fe200078e0213 */
[----:B------:R-:W-:Y:S01]  /*07a0*/  FSEL R2, R2, R17, P0 ;  /* 0x0000001102027208 */ /* 0x000fe20000000000 */
[----:B------:R-:W-:Y:S02]  /*07b0*/  UISETP.NE.AND UP0, UPT, UR8, URZ, UPT ;  /* 0x000000ff0800728c */ /* 0x000fe4000bf05270 */
[----:B------:R-:W-:Y:S01]  /*07c0*/  UIADD3 UR4, UPT, UPT, UR4, 0x4, URZ ;  /* 0x0000000404047890 */ /* 0x000fe2000fffe0ff */
[----:B------:R-:W-:-:S04]  /*07d0*/  FSETP.GE.AND P0, PT, R2, R21, PT ;  /* 0x000000150200720b */ /* 0x000fc80003f06000 */
[----:B------:R-:W-:-:S04]  /*07e0*/  FSEL R2, R2, R21, P0 ;  /* 0x0000001502027208 */ /* 0x000fc80000000000 */
[----:B------:R-:W-:-:S04]  /*07f0*/  FSETP.GE.AND P0, PT, R2, R13, PT ;  /* 0x0000000d0200720b */ /* 0x000fc80003f06000 */
[----:B------:R-:W-:Y:S01]  /*0800*/  FSEL R2, R2, R13, P0 ;  /* 0x0000000d02027208 */ /* 0x000fe20000000000 */
[----:B------:R-:W-:Y:S08]  /*0810*/  BRA.U UP0, `(.L_x_5) ;  /* 0xfffffffd00a07547 */ /* 0x000ff0000b83ffff */
[----:B------:R-:W-:-:S05]  /*0820*/  UMOV UR4, UR7 ;  /* 0x0000000700047c82 */ /* 0x000fca0008000000 */
.L_x_3:
[----:B------:R-:W-:-:S09]  /*0830*/  UISETP.NE.AND UP0, UPT, UR6, URZ, UPT ;  /* 0x000000ff0600728c */ /* 0x000fd2000bf05270 */
[----:B------:R-:W-:Y:S05]  /*0840*/  BRA.U !UP0, `(.L_x_6) ;  /* 0x0000000108647547 */ /* 0x000fea000b800000 */
[----:B------:R-:W-:Y:S01]  /*0850*/  LOP3.LUT P0, RZ, R6, UR4, RZ, 0xfc, !PT ;  /* 0x0000000406ff7c12 */ /* 0x000fe2000f80fcff */
[----:B------:R-:W-:-:S12]  /*0860*/  UISETP.NE.AND UP0, UPT, UR6, 0x1, UPT ;  /* 0x000000010600788c */ /* 0x000fd8000bf05270 */
[----:B------:R-:W-:Y:S05]  /*0870*/  @!P0 BRA `(.L_x_7) ;  /* 0x00000000001c8947 */ /* 0x000fea0003800000 */
[----:B0-----:R-:W0:Y:S08]  /*0880*/  LDC R11, c[0x0][0x3a8] ;  /* 0x0000ea00ff0b7b82 */ /* 0x001e300000000800 */
[----:B------:R-:W1:Y:S01]  /*0890*/  LDC.64 R8, c[0x0][0x380] ;  /* 0x0000e000ff087b82 */ /* 0x000e620000000a00 */
[----:B0-----:R-:W-:-:S04]  /*08a0*/  IMAD R11, R11, UR4, R14 ;  /* 0x000000040b0b7c24 */ /* 0x001fc8000f8e020e */
[----:B-1----:R-:W-:-:S06]  /*08b0*/  IMAD.WIDE R8, R11, 0x4, R8 ;  /* 0x000000040b087825 */ /* 0x002fcc00078e0208 */
[----:B------:R-:W2:Y:S02]  /*08c0*/  LDG.E R9, desc[UR10][R8.64] ;  /* 0x0000000a08097981 */ /* 0x000ea4000c1e1900 */
[----:B--2--5:R-:W-:-:S13]  /*08d0*/  FSETP.GE.AND P0, PT, R2, R9, PT ;  /* 0x000000090200720b */ /* 0x024fda0003f06000 */
[----:B------:R-:W-:-:S07]  /*08e0*/  @!P0 MOV R2, R9 ;  /* 0x0000000900028202 */ /* 0x000fce0000000f00 */
.L_x_7:
[----:B------:R-:W-:Y:S05]  /*08f0*/  BRA.U !UP0, `(.L_x_6) ;  /* 0x0000000108387547 */ /* 0x000fea000b800000 */
[----:B------:R-:W0:Y:S08]  /*0900*/  LDC R13, c[0x0][0x3a8] ;  /* 0x0000ea00ff0d7b82 */ /* 0x000e300000000800 */
[----:B------:R-:W1:Y:S01]  /*0910*/  LDC.64 R8, c[0x0][0x380] ;  /* 0x0000e000ff087b82 */ /* 0x000e620000000a00 */
[----:B0-----:R-:W-:-:S04]  /*0920*/  IMAD R11, R13, UR4, R13 ;  /* 0x000000040d0b7c24 */ /* 0x001fc8000f8e020d */
[----:B------:R-:W-:-:S04]  /*0930*/  IMAD.IADD R11, R14, 0x1, R11 ;  /* 0x000000010e0b7824 */ /* 0x000fc800078e020b */
[----:B-1----:R-:W-:-:S05]  /*0940*/  IMAD.WIDE R8, R11, 0x4, R8 ;  /* 0x000000040b087825 */ /* 0x002fca00078e0208 */
[----:B------:R-:W2:Y:S01]  /*0950*/  LDG.E R11, desc[UR10][R8.64] ;  /* 0x0000000a080b7981 */ /* 0x000ea2000c1e1900 */
[----:B------:R-:W-:Y:S01]  /*0960*/  UISETP.NE.AND UP0, UPT, UR6, 0x2, UPT ;  /* 0x000000020600788c */ /* 0x000fe2000bf05270 */
[----:B--2--5:R-:W-:-:S04]  /*0970*/  FSETP.GE.AND P0, PT, R2, R11, PT ;  /* 0x0000000b0200720b */ /* 0x024fc80003f06000 */
[----:B------:R-:W-:-:S04]  /*0980*/  FSEL R2, R2, R11, P0 ;  /* 0x0000000b02027208 */ /* 0x000fc80000000000 */
[----:B------:R-:W-:Y:S05]  /*0990*/  BRA.U !UP0, `(.L_x_6) ;  /* 0x0000000108107547 */ /* 0x000fea000b800000 */
[----:B------:R-:W-:-:S06]  /*09a0*/  IMAD.WIDE R8, R13, 0x4, R8 ;  /* 0x000000040d087825 */ /* 0x000fcc00078e0208 */
[----:B------:R-:W2:Y:S02]  /*09b0*/  LDG.E R9, desc[UR10][R8.64] ;  /* 0x0000000a08097981 */ /* 0x000ea4000c1e1900 */
[----:B--2---:R-:W-:-:S13]  /*09c0*/  FSETP.GE.AND P0, PT, R2, R9, PT ;  /* 0x000000090200720b */ /* 0x004fda0003f06000 */
[----:B------:R-:W-:-:S07]  /*09d0*/  @!P0 MOV R2, R9 ;  /* 0x0000000900028202 */ /* 0x000fce0000000f00 */
.L_x_6:
[----:B------:R-:W1:Y:S01]  /*09e0*/  LDCU UR4, c[0x0][0x3ac] ;  /* 0x00007580ff0477ac */ /* 0x000e620008000800 */
[----:B------:R-:W-:-:S04]  /*09f0*/  IADD3 R6, PT, PT, R6, 0x1, RZ ;  /* 0x0000000106067810 */ /* 0x000fc80007ffe0ff */
[----:B-1----:R-:W-:-:S13]  /*0a00*/  ISETP.NE.AND P0, PT, R6, UR4, PT ;  /* 0x0000000406007c0c */ /* 0x002fda000bf05270 */
[----:B------:R-:W-:Y:S05]  /*0a10*/  @P0 BRA `(.L_x_8) ;  /* 0xfffffff800e00947 */ /* 0x000fea000383ffff */
.L_x_2:
[----:B------:R-:W1:Y:S02]  /*0a20*/  LDC.64 R4, c[0x0][0x388] ;  /* 0x0000e200ff047b82 */ /* 0x000e640000000a00 */
[----:B-1----:R-:W-:-:S05]  /*0a30*/  IMAD.WIDE R4, R0, 0x4, R4 ;  /* 0x0000000400047825 */ /* 0x002fca00078e0204 */
[----:B-----5:R-:W-:Y:S01]  /*0a40*/  STG.E desc[UR10][R4.64], R2 ;  /* 0x0000000204007986 */ /* 0x020fe2000c10190a */
[----:B------:R-:W-:Y:S05]  /*0a50*/  EXIT ;  /* 0x000000000000794d */ /* 0x000fea0003800000 */
.L_x_9:
        /* <DEDUP_REMOVED lines=10> */
.L_x_26:


//--------------------- .text._Z15h_cuda_bias_addPfS_ii --------------------------
	.section	.text._Z15h_cuda_bias_addPfS_ii,"ax",@progbits
	.align	128
        .global         _Z15h_cuda_bias_addPfS_ii
        .type           _Z15h_cuda_bias_addPfS_ii,@function
        .size           _Z15h_cuda_bias_addPfS_ii,(.L_x_27 - _Z15h_cuda_bias_addPfS_ii)
        .other          _Z15h_cuda_bias_addPfS_ii,@"STO_CUDA_ENTRY STV_DEFAULT"
_Z15h_cuda_bias_addPfS_ii:
.text._Z15h_cuda_bias_addPfS_ii:
        /* <DEDUP_REMOVED lines=10> */
[----:B------:R-:W1:Y:S01]  /*00a0*/  LDCU.64 UR4, c[0x0][0x358] ;  /* 0x00006b00ff0477ac */ /* 0x000e620008000a00 */
[----:B0-----:R-:W-:-:S04]  /*00b0*/  IABS R9, R6 ;  /* 0x0000000600097213 */ /* 0x001fc80000000000 */
[----:B------:R-:W0:Y:S08]  /*00c0*/  I2F.RP R0, R9 ;  /* 0x0000000900007306 */ /* 0x000e300000209400 */
[----:B0-----:R-:W0:Y:S02]  /*00d0*/  MUFU.RCP R0, R0 ;  /* 0x0000000000007308 */ /* 0x001e240000001000 */
[----:B0-----:R-:W-:-:S06]  /*00e0*/  IADD3 R2, PT, PT, R0, 0xffffffe, RZ ;  /* 0x0ffffffe00027810 */ /* 0x001fcc0007ffe0ff */
[----:B------:R0:W2:Y:S02]  /*00f0*/  F2I.FTZ.U32.TRUNC.NTZ R3, R2 ;  /* 0x0000000200037305 */ /* 0x0000a4000021f000 */
[----:B0-----:R-:W-:Y:S01]  /*0100*/  IMAD.MOV.U32 R2, RZ, RZ, RZ ;  /* 0x000000ffff027224 */ /* 0x001fe200078e00ff */
[----:B--2---:R-:W-:-:S05]  /*0110*/  IADD3 R4, PT, PT, RZ, -R3, RZ ;  /* 0x80000003ff047210 */ /* 0x004fca0007ffe0ff */
        /* <DEDUP_REMOVED lines=8> */
[----:B------:R-:W2:Y:S08]  /*01a0*/  LDC.64 R4, c[0x0][0x388] ;  /* 0x0000e200ff047b82 */ /* 0x000eb00000000a00 */
[----:B------:R-:W-:Y:S01]  /*01b0*/  @!P0 IMAD.IADD R0, R0, 0x1, -R9 ;  /* 0x0000000100008824 */ /* 0x000fe200078e0a09 */
[----:B------:R-:W-:-:S04]  /*01c0*/  ISETP.NE.AND P0, PT, R6, RZ, PT ;  /* 0x000000ff0600720c */ /* 0x000fc80003f05270 */
[----:B------:R-:W-:Y:S01]  /*01d0*/  ISETP.GT.U32.AND P1, PT, R9, R0, PT ;  /* 0x000000000900720c */ /* 0x000fe20003f24070 */
[----:B--2---:R-:W-:-:S12]  /*01e0*/  IMAD.WIDE R4, R7, 0x4, R4 ;  /* 0x0000000407047825 */ /* 0x004fd800078e0204 */
[----:B------:R-:W-:Y:S01]  /*01f0*/  @!P1 IADD3 R0, PT, PT, R0, -R9, RZ ;  /* 0x8000000900009210 */ /* 0x000fe20007ffe0ff */
[----:B-1----:R-:W2:Y:S04]  /*0200*/  LDG.E R7, desc[UR4][R4.64] ;  /* 0x0000000404077981 */ /* 0x002ea8000c1e1900 */
[----:B------:R-:W-:Y:S01]  /*0210*/  @!P2 IMAD.MOV R0, RZ, RZ, -R0 ;  /* 0x000000ffff00a224 */ /* 0x000fe200078e0a00 */
[----:B------:R-:W-:-:S05]  /*0220*/  @!P0 LOP3.LUT R0, RZ, R6, RZ, 0x33, !PT ;  /* 0x00000006ff008212 */ /* 0x000fca00078e33ff */
[----:B0-----:R-:W-:-:S06]  /*0230*/  IMAD.WIDE R2, R0, 0x4, R2 ;  /* 0x0000000400027825 */ /* 0x001fcc00078e0202 */
[----:B------:R-:W2:Y:S02]  /*0240*/  LDG.E R2, desc[UR4][R2.64] ;  /* 0x0000000402027981 */ /* 0x000ea4000c1e1900 */
[----:B--2---:R-:W-:-:S05]  /*0250*/  FADD R7, R2, R7 ;  /* 0x0000000702077221 */ /* 0x004fca0000000000 */
[----:B------:R-:W-:Y:S01]  /*0260*/  STG.E desc[UR4][R4.64], R7 ;  /* 0x0000000704007986 */ /* 0x000fe2000c101904 */
[----:B------:R-:W-:Y:S05]  /*0270*/  EXIT ;  /* 0x000000000000794d */ /* 0x000fea0003800000 */
.L_x_10:
        /* <DEDUP_REMOVED lines=16> */
.L_x_27:


//--------------------- .text._Z13h_cuda_matmulPfS_S_iii --------------------------
	.section	.text._Z13h_cuda_matmulPfS_S_iii,"ax",@progbits
	.align	128
        .global         _Z13h_cuda_matmulPfS_S_iii
        .type           _Z13h_cuda_matmulPfS_S_iii,@function
        .size           _Z13h_cuda_matmulPfS_S_iii,(.L_x_28 - _Z13h_cuda_matmulPfS_S_iii)
        .other          _Z13h_cuda_matmulPfS_S_iii,@"STO_CUDA_ENTRY STV_DEFAULT"
_Z13h_cuda_matmulPfS_S_iii:
.text._Z13h_cuda_matmulPfS_S_iii:
[----:B------:R-:W-:Y:S01]  /*0000*/  LDC R1, c[0x0][0x37c] ;  /* 0x0000df00ff017b82 */ /* 0x000fe20000000800 */
[----:B------:R-:W0:Y:S07]  /*0010*/  S2R R5, SR_TID.X ;  /* 0x0000000000057919 */ /* 0x000e2e0000002100 */
[----:B------:R-:W1:Y:S01]  /*0020*/  LDC R19, c[0x0][0x364] ;  /* 0x0000d900ff137b82 */ /* 0x000e620000000800 */
[----:B------:R-:W1:Y:S07]  /*0030*/  S2R R4, SR_TID.Y ;  /* 0x0000000000047919 */ /* 0x000e6e0000002200 */
[----:B------:R-:W0:Y:S08]  /*0040*/  S2UR UR5, SR_CTAID.X ;  /* 0x00000000000579c3 */ /* 0x000e300000002500 */
[----:B------:R-:W0:Y:S08]  /*0050*/  LDC R0, c[0x0][0x360] ;  /* 0x0000d800ff007b82 */ /* 0x000e300000000800 */
[----:B------:R-:W1:Y:S08]  /*0060*/  S2UR UR4, SR_CTAID.Y ;  /* 0x00000000000479c3 */ /* 0x000e700000002600 */
[----:B------:R-:W2:Y:S01]  /*0070*/  LDC.64 R2, c[0x0][0x398] ;  /* 0x0000e600ff027b82 */ /* 0x000ea20000000a00 */
[----:B0-----:R-:W-:-:S02]  /*0080*/  IMAD R0, R0, UR5, R5 ;  /* 0x0000000500007c24 */ /* 0x001fc4000f8e0205 */
[----:B-1----:R-:W-:-:S03]  /*0090*/  IMAD R19, R19, UR4, R4 ;  /* 0x0000000413137c24 */ /* 0x002fc6000f8e0204 */
[----:B--2---:R-:W-:-:S04]  /*00a0*/  ISETP.GE.AND P0, PT, R0, R3, PT ;  /* 0x000000030000720c */ /* 0x004fc80003f06270 */
[----:B------:R-:W-:-:S13]  /*00b0*/  ISETP.GE.OR P0, PT, R19, R2, P0 ;  /* 0x000000021300720c */ /* 0x000fda0000706670 */
[----:B------:R-:W-:Y:S05]  /*00c0*/  @P0 EXIT ;  /* 0x000000000000094d */ /* 0x000fea0003800000 */
[----:B------:R-:W0:Y:S01]  /*00d0*/  LDC R2, c[0x0][0x3a0] ;  /* 0x0000e800ff027b82 */ /* 0x000e220000000800 */
[----:B------:R-:W1:Y:S01]  /*00e0*/  LDCU.64 UR4, c[0x0][0x358] ;  /* 0x00006b00ff0477ac */ /* 0x000e620008000a00 */
[----:B------:R-:W-:Y:S01]  /*00f0*/  HFMA2 R24, -RZ, RZ, 0, 0 ;  /* 0x00000000ff187431 */ /* 0x000fe200000001ff */
[----:B0-----:R-:W-:-:S13]  /*0100*/  ISETP.GE.AND P0, PT, R2, 0x1, PT ;  /* 0x000000010200780c */ /* 0x001fda0003f06270 */
[----:B-1----:R-:W-:Y:S05]  /*0110*/  @!P0 BRA `(.L_x_11) ;  /* 0x0000000400e08947 */ /* 0x002fea0003800000 */
[C---:B------:R-:W-:Y:S01]  /*0120*/  ISETP.GE.U32.AND P1, PT, R2.reuse, 0x8, PT ;  /* 0x000000080200780c */ /* 0x040fe20003f26070 */
[----:B------:R-:W-:Y:S01]  /*0130*/  IMAD R20, R19, R2, RZ ;  /* 0x0000000213147224 */ /* 0x000fe200078e02ff */
[----:B------:R-:W-:Y:S02]  /*0140*/  LOP3.LUT R27, R2, 0x7, RZ, 0xc0, !PT ;  /* 0x00000007021b7812 */ /* 0x000fe400078ec0ff */
[----:B------:R-:W-:Y:S02]  /*0150*/  MOV R24, RZ ;  /* 0x000000ff00187202 */ /* 0x000fe40000000f00 */
[----:B------:R-:W-:Y:S02]  /*0160*/  ISETP.NE.AND P0, PT, R27, RZ, PT ;  /* 0x000000ff1b00720c */ /* 0x000fe40003f05270 */
[----:B------:R-:W-:-:S05]  /*0170*/  MOV R21, RZ ;  /* 0x000000ff00157202 */ /* 0x000fca0000000f00 */
[----:B------:R-:W-:Y:S06]  /*0180*/  @!P1 BRA `(.L_x_12) ;  /* 0x0000000000c49947 */ /* 0x000fec0003800000 */
[----:B------:R-:W0:Y:S01]  /*0190*/  LDC.64 R4, c[0x0][0x380] ;  /* 0x0000e000ff047b82 */ /* 0x000e220000000a00 */
[----:B------:R-:W-:Y:S02]  /*01a0*/  LOP3.LUT R21, R2, 0x7ffffff8, RZ, 0xc0, !PT ;  /* 0x7ffffff802157812 */ /* 0x000fe400078ec0ff */
[----:B------:R-:W-:Y:S02]  /*01b0*/  MOV R24, RZ ;  /* 0x000000ff00187202 */ /* 0x000fe40000000f00 */
[----:B------:R-:W-:Y:S02]  /*01c0*/  MOV R18, R0 ;  /* 0x0000000000127202 */ /* 0x000fe40000000f00 */
[----:B------:R-:W-:Y:S01]  /*01d0*/  IADD3 R22, PT, PT, -R21, RZ, RZ ;  /* 0x000000ff15167210 */ /* 0x000fe20007ffe1ff */
[----:B0-----:R-:W-:-:S03]  /*01e0*/  IMAD.WIDE.U32 R4, R20, 0x4, R4 ;  /* 0x0000000414047825 */ /* 0x001fc600078e0004 */
[----:B------:R-:W-:-:S04]  /*01f0*/  IADD3 R6, P1, PT, R4, 0x10, RZ ;  /* 0x0000001004067810 */ /* 0x000fc80007f3e0ff */
[----:B------:R-:W-:-:S09]  /*0200*/  IADD3.X R7, PT, PT, RZ, R5, RZ, P1, !PT ;  /* 0x00000005ff077210 */ /* 0x000fd20000ffe4ff */
.L_x_13:
[----:B------:R-:W0:Y:S01]  /*0210*/  LDC.64 R16, c[0x0][0x388] ;  /* 0x0000e200ff107b82 */ /* 0x000e220000000a00 */
[----:B------:R-:W-:Y:S02]  /*0220*/  MOV R4, R6 ;  /* 0x0000000600047202 */ /* 0x000fe40000000f00 */
[----:B------:R-:W-:-:S05]  /*0230*/  MOV R5, R7 ;  /* 0x0000000700057202 */ /* 0x000fca0000000f00 */
[----:B------:R-:W2:Y:S04]  /*0240*/  LDG.E R25, desc[UR4][R4.64+-0x10] ;  /* 0xfffff00404197981 */ /* 0x000ea8000c1e1900 */
[----:B------:R-:W3:Y:S04]  /*0250*/  LDG.E R23, desc[UR4][R4.64+-0xc] ;  /* 0xfffff40404177981 */ /* 0x000ee8000c1e1900 */
[----:B------:R-:W4:Y:S04]  /*0260*/  LDG.E R29, desc[UR4][R4.64+-0x8] ;  /* 0xfffff804041d7981 */ /* 0x000f28000c1e1900 */
[----:B------:R-:W5:Y:S01]  /*0270*/  LDG.E R28, desc[UR4][R4.64+-0x4] ;  /* 0xfffffc04041c7981 */ /* 0x000f62000c1e1900 */
[----:B0-----:R-:W-:-:S05]  /*0280*/  IMAD.WIDE R16, R18, 0x4, R16 ;  /* 0x0000000412107825 */ /* 0x001fca00078e0210 */
[----:B------:R0:W2:Y:S01]  /*0290*/  LDG.E R26, desc[UR4][R16.64] ;  /* 0x00000004101a7981 */ /* 0x0000a2000c1e1900 */
[----:B------:R-:W-:-:S04]  /*02a0*/  IMAD.WIDE R14, R3, 0x4, R16 ;  /* 0x00000004030e7825 */ /* 0x000fc800078e0210 */
[C---:B------:R-:W-:Y:S02]  /*02b0*/  IMAD.WIDE R6, R3.reuse, 0x4, R14 ;  /* 0x0000000403067825 */ /* 0x040fe400078e020e */
[----:B------:R-:W3:Y:S02]  /*02c0*/  LDG.E R14, desc[UR4][R14.64] ;  /* 0x000000040e0e7981 */ /* 0x000ee4000c1e1900 */
[C---:B------:R-:W-:Y:S02]  /*02d0*/  IMAD.WIDE R10, R3.reuse, 0x4, R6 ;  /* 0x00000004030a7825 */ /* 0x040fe400078e0206 */
[----:B------:R-:W4:Y:S02]  /*02e0*/  LDG.E R6, desc[UR4][R6.64] ;  /* 0x0000000406067981 */ /* 0x000f24000c1e1900 */
[C---:B------:R-:W-:Y:S02]  /*02f0*/  IMAD.WIDE R8, R3.reuse, 0x4, R10 ;  /* 0x0000000403087825 */ /* 0x040fe400078e020a */
[----:B------:R-:W5:Y:S02]  /*0300*/  LDG.E R10, desc[UR4][R10.64] ;  /* 0x000000040a0a7981 */ /* 0x000f64000c1e1900 */
[----:B------:R-:W-:-:S02]  /*0310*/  IMAD.WIDE R12, R3, 0x4, R8 ;  /* 0x00000004030c7825 */ /* 0x000fc400078e0208 */
[----:B------:R-:W5:Y:S04]  /*0320*/  LDG.E R7, desc[UR4][R4.64] ;  /* 0x0000000404077981 */ /* 0x000f68000c1e1900 */
[----:B------:R-:W5:Y:S01]  /*0330*/  LDG.E R8, desc[UR4][R8.64] ;  /* 0x0000000408087981 */ /* 0x000f62000c1e1900 */
[----:B0-----:R-:W-:-:S03]  /*0340*/  IMAD.WIDE R16, R3, 0x4, R12 ;  /* 0x0000000403107825 */ /* 0x001fc600078e020c */
[----:B------:R-:W5:Y:S04]  /*0350*/  LDG.E R12, desc[UR4][R12.64] ;  /* 0x000000040c0c7981 */ /* 0x000f68000c1e1900 */
[----:B------:R-:W5:Y:S04]  /*0360*/  LDG.E R15, desc[UR4][R16.64] ;  /* 0x00000004100f7981 */ /* 0x000f68000c1e1900 */
[----:B------:R-:W5:Y:S04]  /*0370*/  LDG.E R9, desc[UR4][R4.64+0x4] ;  /* 0x0000040404097981 */ /* 0x000f68000c1e1900 */
[----:B------:R-:W5:Y:S01]  /*0380*/  LDG.E R11, desc[UR4][R4.64+0xc] ;  /* 0x00000c04040b7981 */ /* 0x000f62000c1e1900 */
[----:B--2---:R-:W-:Y:S01]  /*0390*/  FFMA R26, R25, R26, R24 ;  /* 0x0000001a191a7223 */ /* 0x004fe20000000018 */
[----:B------:R-:W-:-:S02]  /*03a0*/  IMAD.WIDE R24, R3, 0x4, R16 ;  /* 0x0000000403187825 */ /* 0x000fc400078e0210 */
[----:B------:R-:W2:Y:S04]  /*03b0*/  LDG.E R16, desc[UR4][R4.64+0x8] ;  /* 0x0000080404107981 */ /* 0x000ea8000c1e1900 */
[----:B------:R-:W2:Y:S01]  /*03c0*/  LDG.E R24, desc[UR4][R24.64] ;  /* 0x0000000418187981 */ /* 0x000ea2000c1e1900 */
[----:B---3--:R-:W-:Y:S01]  /*03d0*/  FFMA R14, R23, R14, R26 ;  /* 0x0000000e170e7223 */ /* 0x008fe2000000001a */
[----:B------:R-:W-:-:S03]  /*03e0*/  IADD3 R22, PT, PT, R22, 0x8, RZ ;  /* 0x0000000816167810 */ /* 0x000fc60007ffe0ff */
[----:B----4-:R-:W-:Y:S01]  /*03f0*/  FFMA R29, R29, R6, R14 ;  /* 0x000000061d1d7223 */ /* 0x010fe2000000000e */
[----:B------:R-:W-:-:S03]  /*0400*/  ISETP.NE.AND P1, PT, R22, RZ, PT ;  /* 0x000000ff1600720c */ /* 0x000fc60003f25270 */
[----:B-----5:R-:W-:Y:S01]  /*0410*/  FFMA R10, R28, R10, R29 ;  /* 0x0000000a1c0a7223 */ /* 0x020fe2000000001d */
[----:B------:R-:W-:-:S03]  /*0420*/  IADD3 R6, P2, PT, R4, 0x20, RZ ;  /* 0x0000002004067810 */ /* 0x000fc60007f5e0ff */
[----:B------:R-:W-:Y:S01]  /*0430*/  FFMA R8, R7, R8, R10 ;  /* 0x0000000807087223 */ /* 0x000fe2000000000a */
[----:B------:R-:W-:Y:S02]  /*0440*/  IADD3.X R7, PT, PT, RZ, R5, RZ, P2, !PT ;  /* 0x00000005ff077210 */ /* 0x000fe400017fe4ff */
[----:B------:R-:W-:Y:S01]  /*0450*/  LEA R18, R3, R18, 0x3 ;  /* 0x0000001203127211 */ /* 0x000fe200078e18ff */
[----:B------:R-:W-:-:S04]  /*0460*/  FFMA R9, R9, R12, R8 ;  /* 0x0000000c09097223 */ /* 0x000fc80000000008 */
[----:B--2---:R-:W-:-:S04]  /*0470*/  FFMA R16, R16, R15, R9 ;  /* 0x0000000f10107223 */ /* 0x004fc80000000009 */
[----:B------:R-:W-:Y:S01]  /*0480*/  FFMA R24, R11, R24, R16 ;  /* 0x000000180b187223 */ /* 0x000fe20000000010 */
[----:B------:R-:W-:Y:S06]  /*0490*/  @P1 BRA `(.L_x_13) ;  /* 0xfffffffc005c1947 */ /* 0x000fec000383ffff */
.L_x_12:
[----:B------:R-:W-:Y:S05]  /*04a0*/  @!P0 BRA `(.L_x_11) ;  /* 0x0000000000fc8947 */ /* 0x000fea0003800000 */
[----:B------:R-:W-:Y:S02]  /*04b0*/  ISETP.GE.U32.AND P1, PT, R27, 0x4, PT ;  /* 0x000000041b00780c */ /* 0x000fe40003f26070 */
[----:B------:R-:W-:-:S04]  /*04c0*/  LOP3.LUT R16, R2, 0x3, RZ, 0xc0, !PT ;  /* 0x0000000302107812 */ /* 0x000fc800078ec0ff */
[----:B------:R-:W-:-:S07]  /*04d0*/  ISETP.NE.AND P0, PT, R16, RZ, PT ;  /* 0x000000ff1000720c */ /* 0x000fce0003f05270 */
[----:B------:R-:W-:Y:S06]  /*04e0*/  @!P1 BRA `(.L_x_14) ;  /* 0x00000000006c9947 */ /* 0x000fec0003800000 */
[----:B------:R-:W0:Y:S01]  /*04f0*/  LDC.64 R6, c[0x0][0x388] ;  /* 0x0000e200ff067b82 */ /* 0x000e220000000a00 */
[----:B------:R-:W1:Y:S01]  /*0500*/  LDCU.64 UR6, c[0x0][0x380] ;  /* 0x00007000ff0677ac */ /* 0x000e620008000a00 */
[----:B------:R-:W-:Y:S01]  /*0510*/  IMAD R9, R21, R3, R0 ;  /* 0x0000000315097224 */ /* 0x000fe200078e0200 */
[CC--:B------:R-:W-:Y:S02]  /*0520*/  IADD3 R5, PT, PT, R20.reuse, R21.reuse, RZ ;  /* 0x0000001514057210 */ /* 0x0c0fe40007ffe0ff */
[----:B------:R-:W-:-:S03]  /*0530*/  IADD3 R10, P1, PT, R20, R21, RZ ;  /* 0x00000015140a7210 */ /* 0x000fc60007f3e0ff */
[----:B------:R-:W2:Y:S01]  /*0540*/  LDC.64 R14, c[0x0][0x380] ;  /* 0x0000e000ff0e7b82 */ /* 0x000ea20000000a00 */
[----:B0-----:R-:W-:-:S04]  /*0550*/  IMAD.WIDE R6, R9, 0x4, R6 ;  /* 0x0000000409067825 */ /* 0x001fc800078e0206 */
[----:B------:R-:W-:Y:S02]  /*0560*/  IMAD.WIDE R8, R3, 0x4, R6 ;  /* 0x0000000403087825 */ /* 0x000fe400078e0206 */
[----:B------:R-:W3:Y:S02]  /*0570*/  LDG.E R6, desc[UR4][R6.64] ;  /* 0x0000000406067981 */ /* 0x000ee4000c1e1900 */
[----:B--2---:R-:W-:Y:S01]  /*0580*/  IMAD.WIDE.U32 R14, R5, 0x4, R14 ;  /* 0x00000004050e7825 */ /* 0x004fe200078e000e */
[----:B------:R-:W-:Y:S02]  /*0590*/  IADD3.X R5, PT, PT, RZ, RZ, RZ, P1, !PT ;  /* 0x000000ffff057210 */ /* 0x000fe40000ffe4ff */
[----:B-1----:R-:W-:-:S03]  /*05a0*/  LEA R4, P1, R10, UR6, 0x2 ;  /* 0x000000060a047c11 */ /* 0x002fc6000f8210ff */
[----:B------:R-:W3:Y:S01]  /*05b0*/  LDG.E R15, desc[UR4][R14.64] ;  /* 0x000000040e0f7981 */ /* 0x000ee2000c1e1900 */
[----:B------:R-:W-:Y:S01]  /*05c0*/  LEA.HI.X R5, R10, UR7, R5, 0x2, P1 ;  /* 0x000000070a057c11 */ /* 0x000fe200088f1405 */
[C---:B------:R-:W-:Y:S02]  /*05d0*/  IMAD.WIDE R10, R3.reuse, 0x4, R8 ;  /* 0x00000004030a7825 */ /* 0x040fe400078e0208 */
[----:B------:R-:W2:Y:S04]  /*05e0*/  LDG.E R8, desc[UR4][R8.64] ;  /* 0x0000000408087981 */ /* 0x000ea8000c1e1900 */
[----:B------:R-:W2:Y:S01]  /*05f0*/  LDG.E R17, desc[UR4][R4.64+0x4] ;  /* 0x0000040404117981 */ /* 0x000ea2000c1e1900 */
[----:B------:R-:W-:-:S03]  /*0600*/  IMAD.WIDE R12, R3, 0x4, R10 ;  /* 0x00000004030c7825 */ /* 0x000fc600078e020a */
[----:B------:R-:W4:Y:S04]  /*0610*/  LDG.E R22, desc[UR4][R10.64] ;  /* 0x000000040a167981 */ /* 0x000f28000c1e1900 */
[----:B------:R-:W4:Y:S04]  /*0620*/  LDG.E R18, desc[UR4][R4.64+0x8] ;  /* 0x0000080404127981 */ /* 0x000f28000c1e1900 */
[----:B------:R-:W5:Y:S04]  /*0630*/  LDG.E R26, desc[UR4][R4.64+0xc] ;  /* 0x00000c04041a7981 */ /* 0x000f68000c1e1900 */
[----:B------:R-:W5:Y:S01]  /*0640*/  LDG.E R12, desc[UR4][R12.64] ;  /* 0x000000040c0c7981 */ /* 0x000f62000c1e1900 */
[----:B------:R-:W-:Y:S01]  /*0650*/  IADD3 R21, PT, PT, R21, 0x4, RZ ;  /* 0x0000000415157810 */ /* 0x000fe20007ffe0ff */
[----:B---3--:R-:W-:-:S04]  /*0660*/  FFMA R24, R15, R6, R24 ;  /* 0x000000060f187223 */ /* 0x008fc80000000018 */
[----:B--2---:R-:W-:-:S04]  /*0670*/  FFMA R17, R17, R8, R24 ;  /* 0x0000000811117223 */ /* 0x004fc80000000018 */
[----:B----4-:R-:W-:-:S04]  /*0680*/  FFMA R17, R18, R22, R17 ;  /* 0x0000001612117223 */ /* 0x010fc80000000011 */
[----:B-----5:R-:W-:-:S07]  /*0690*/  FFMA R24, R26, R12, R17 ;  /* 0x0000000c1a187223 */ /* 0x020fce0000000011 */
.L_x_14:
[----:B------:R-:W-:Y:S05]  /*06a0*/  @!P0 BRA `(.L_x_11) ;  /* 0x00000000007c8947 */ /* 0x000fea0003800000 */
[----:B------:R-:W-:Y:S01]  /*06b0*/  ISETP.NE.AND P1, PT, R16, 0x1, PT ;  /* 0x000000011000780c */ /* 0x000fe20003f25270 */
[----:B------:R-:W0:Y:S01]  /*06c0*/  LDC.64 R12, c[0x0][0x380] ;  /* 0x0000e000ff0c7b82 */ /* 0x000e220000000a00 */
[----:B------:R-:W-:-:S04]  /*06d0*/  LOP3.LUT R2, R2, 0x1, RZ, 0xc0, !PT ;  /* 0x0000000102027812 */ /* 0x000fc800078ec0ff */
[----:B------:R-:W-:-:S03]  /*06e0*/  ISETP.NE.U32.AND P0, PT, R2, 0x1, PT ;  /* 0x000000010200780c */ /* 0x000fc60003f05070 */
[----:B------:R-:W1:Y:S04]  /*06f0*/  LDC.64 R10, c[0x0][0x388] ;  /* 0x0000e200ff0a7b82 */ /* 0x000e680000000a00 */
[CC--:B------:R-:W-:Y:S02]  /*0700*/  @P1 IADD3 R15, PT, PT, R20.reuse, R21.reuse, RZ ;  /* 0x00000015140f1210 */ /* 0x0c0fe40007ffe0ff */
[----:B------:R-:W-:Y:S02]  /*0710*/  @P1 IADD3 R2, P2, PT, R20, R21, RZ ;  /* 0x0000001514021210 */ /* 0x000fe40007f5e0ff */
[----:B------:R-:W2:Y:S02]  /*0720*/  @P1 LDC.64 R4, c[0x0][0x380] ;  /* 0x0000e000ff041b82 */ /* 0x000ea40000000a00 */
[----:B------:R-:W-:-:S06]  /*0730*/  @P1 IADD3.X R14, PT, PT, RZ, RZ, RZ, P2, !PT ;  /* 0x000000ffff0e1210 */ /* 0x000fcc00017fe4ff */
[----:B------:R-:W3:Y:S01]  /*0740*/  LDC.64 R6, c[0x0][0x380] ;  /* 0x0000e000ff067b82 */ /* 0x000ee20000000a00 */
[----:B0-----:R-:W-:-:S04]  /*0750*/  @P1 IMAD.WIDE.U32 R12, R15, 0x4, R12 ;  /* 0x000000040f0c1825 */ /* 0x001fc800078e000c */
[C---:B------:R-:W-:Y:S01]  /*0760*/  @P1 IMAD R15, R21.reuse, R3, R0 ;  /* 0x00000003150f1224 */ /* 0x040fe200078e0200 */
[----:B------:R-:W-:Y:S01]  /*0770*/  @P1 IADD3 R21, PT, PT, R21, 0x2, RZ ;  /* 0x0000000215151810 */ /* 0x000fe20007ffe0ff */
[----:B------:R-:W4:Y:S01]  /*0780*/  @P1 LDG.E R13, desc[UR4][R12.64] ;  /* 0x000000040c0d1981 */ /* 0x000f22000c1e1900 */
[----:B------:R-:W0:Y:S01]  /*0790*/  LDC.64 R8, c[0x0][0x388] ;  /* 0x0000e200ff087b82 */ /* 0x000e220000000a00 */
[----:B-1----:R-:W-:Y:S01]  /*07a0*/  @P1 IMAD.WIDE R10, R15, 0x4, R10 ;  /* 0x000000040f0a1825 */ /* 0x002fe200078e020a */
[----:B------:R-:W-:Y:S02]  /*07b0*/  @!P0 IADD3 R17, PT, PT, R20, R21, RZ ;  /* 0x0000001514118210 */ /* 0x000fe40007ffe0ff */
[----:B--2---:R-:W-:Y:S01]  /*07c0*/  @P1 LEA R4, P2, R2, R4, 0x2 ;  /* 0x0000000402041211 */ /* 0x004fe200078410ff */
[----:B------:R-:W-:-:S03]  /*07d0*/  @!P0 IMAD R21, R21, R3, R0 ;  /* 0x0000000315158224 */ /* 0x000fc600078e0200 */
[----:B------:R-:W-:Y:S01]  /*07e0*/  @P1 LEA.HI.X R5, R2, R5, R14, 0x2, P2 ;  /* 0x0000000502051211 */ /* 0x000fe200010f140e */
[----:B------:R-:W-:Y:S01]  /*07f0*/  @P1 IMAD.WIDE R14, R3, 0x4, R10 ;  /* 0x00000004030e1825 */ /* 0x000fe200078e020a */
[----:B------:R-:W4:Y:S03]  /*0800*/  @P1 LDG.E R2, desc[UR4][R10.64] ;  /* 0x000000040a021981 */ /* 0x000f26000c1e1900 */
[----:B---3--:R-:W-:Y:S01]  /*0810*/  @!P0 IMAD.WIDE.U32 R6, R17, 0x4, R6 ;  /* 0x0000000411068825 */ /* 0x008fe200078e0006 */
[----:B------:R-:W2:Y:S04]  /*0820*/  @P1 LDG.E R5, desc[UR4][R4.64+0x4] ;  /* 0x0000040404051981 */ /* 0x000ea8000c1e1900 */
[----:B------:R-:W2:Y:S01]  /*0830*/  @P1 LDG.E R14, desc[UR4][R14.64] ;  /* 0x000000040e0e1981 */ /* 0x000ea2000c1e1900 */
[----:B0-----:R-:W-:-:S03]  /*0840*/  @!P0 IMAD.WIDE R8, R21, 0x4, R8 ;  /* 0x0000000415088825 */ /* 0x001fc600078e0208 */
[----:B------:R-:W3:Y:S04]  /*0850*/  @!P0 LDG.E R7, desc[UR4][R6.64] ;  /* 0x0000000406078981 */ /* 0x000ee8000c1e1900 */
[----:B------:R-:W3:Y:S01]  /*0860*/  @!P0 LDG.E R8, desc[UR4][R8.64] ;  /* 0x0000000408088981 */ /* 0x000ee2000c1e1900 */
[----:B----4-:R-:W-:-:S04]  /*0870*/  @P1 FFMA R2, R13, R2, R24 ;  /* 0x000000020d021223 */ /* 0x010fc80000000018 */
[----:B--2---:R-:W-:-:S04]  /*0880*/  @P1 FFMA R24, R5, R14, R2 ;  /* 0x0000000e05181223 */ /* 0x004fc80000000002 */
[----:B---3--:R-:W-:-:S07]  /*0890*/  @!P0 FFMA R24, R7, R8, R24 ;  /* 0x0000000807188223 */ /* 0x008fce0000000018 */
.L_x_11:
[----:B------:R-:W0:Y:S01]  /*08a0*/  LDC.64 R4, c[0x0][0x390] ;  /* 0x0000e400ff047b82 */ /* 0x000e220000000a00 */
[----:B------:R-:W-:-:S04]  /*08b0*/  IMAD R3, R19, R3, R0 ;  /* 0x0000000313037224 */ /* 0x000fc800078e0200 */
[----:B0-----:R-:W-:-:S05]  /*08c0*/  IMAD.WIDE R2, R3, 0x4, R4 ;  /* 0x0000000403027825 */ /* 0x001fca00078e0204 */
[----:B------:R-:W-:Y:S01]  /*08d0*/  STG.E desc[UR4][R2.64], R24 ;  /* 0x0000001802007986 */ /* 0x000fe2000c101904 */
[----:B------:R-:W-:Y:S05]  /*08e0*/  EXIT ;  /* 0x000000000000794d */ /* 0x000fea0003800000 */
.L_x_15:
        /* <DEDUP_REMOVED lines=9> */
.L_x_28:


//--------------------- .text._Z13h_cuda_im2colPfS_iiiiiiii --------------------------
	.section	.text._Z13h_cuda_im2colPfS_iiiiiiii,"ax",@progbits
	.align	128
        .global         _Z13h_cuda_im2colPfS_iiiiiiii
        .type           _Z13h_cuda_im2colPfS_iiiiiiii,@function
        .size           _Z13h_cuda_im2colPfS_iiiiiiii,(.L_x_29 - _Z13h_cuda_im2colPfS_iiiiiiii)
        .other          _Z13h_cuda_im2colPfS_iiiiiiii,@"STO_CUDA_ENTRY STV_DEFAULT"
_Z13h_cuda_im2colPfS_iiiiiiii:
.text._Z13h_cuda_im2colPfS_iiiiiiii:
[----:B------:R-:W-:Y:S01]  /*0000*/  LDC R1, c[0x0][0x37c] ;  /* 0x0000df00ff017b82 */ /* 0x000fe20000000800 */
[----:B------:R-:W0:Y:S07]  /*0010*/  S2R R5, SR_TID.X ;  /* 0x0000000000057919 */ /* 0x000e2e0000002100 */
[----:B------:R-:W0:Y:S08]  /*0020*/  S2UR UR4, SR_CTAID.X ;  /* 0x00000000000479c3 */ /* 0x000e300000002500 */
[----:B------:R-:W0:Y:S08]  /*0030*/  LDC R0, c[0x0][0x360] ;  /* 0x0000d800ff007b82 */ /* 0x000e300000000800 */
[----:B------:R-:W1:Y:S01]  /*0040*/  LDC.64 R2, c[0x0][0x390] ;  /* 0x0000e400ff027b82 */ /* 0x000e620000000a00 */
[----:B0-----:R-:W-:-:S02]  /*0050*/  IMAD R0, R0, UR4, R5 ;  /* 0x0000000400007c24 */ /* 0x001fc4000f8e0205 */
[----:B-1----:R-:W-:-:S05]  /*0060*/  IMAD R5, R3, R2, RZ ;  /* 0x0000000203057224 */ /* 0x002fca00078e02ff */
[----:B------:R-:W-:-:S13]  /*0070*/  ISETP.GE.AND P0, PT, R0, R5, PT ;  /* 0x000000050000720c */ /* 0x000fda0003f06270 */
[----:B------:R-:W-:Y:S05]  /*0080*/  @P0 EXIT ;  /* 0x000000000000094d */ /* 0x000fea0003800000 */
[----:B------:R-:W-:Y:S01]  /*0090*/  IABS R6, R3 ;  /* 0x0000000300067213 */ /* 0x000fe20000000000 */
[----:B------:R-:W0:Y:S01]  /*00a0*/  LDCU UR4, c[0x0][0x3ac] ;  /* 0x00007580ff0477ac */ /* 0x000e220008000800 */
[----:B------:R-:W-:Y:S02]  /*00b0*/  IABS R8, R0 ;  /* 0x0000000000087213 */ /* 0x000fe40000000000 */
[----:B------:R-:W1:Y:S08]  /*00c0*/  I2F.RP R2, R6 ;  /* 0x0000000600027306 */ /* 0x000e700000209400 */
[----:B-1----:R-:W1:Y:S02]  /*00d0*/  MUFU.RCP R2, R2 ;  /* 0x0000000200027308 */ /* 0x002e640000001000 */
[----:B-1----:R-:W-:-:S06]  /*00e0*/  IADD3 R4, PT, PT, R2, 0xffffffe, RZ ;  /* 0x0ffffffe02047810 */ /* 0x002fcc0007ffe0ff */
[----:B------:R1:W2:Y:S02]  /*00f0*/  F2I.FTZ.U32.TRUNC.NTZ R5, R4 ;  /* 0x0000000400057305 */ /* 0x0002a4000021f000 */
[----:B-1----:R-:W-:Y:S01]  /*0100*/  HFMA2 R4, -RZ, RZ, 0, 0 ;  /* 0x00000000ff047431 */ /* 0x002fe200000001ff */
[----:B--2---:R-:W-:-:S05]  /*0110*/  IADD3 R7, PT, PT, RZ, -R5, RZ ;  /* 0x80000005ff077210 */ /* 0x004fca0007ffe0ff */
[----:B------:R-:W-:-:S04]  /*0120*/  IMAD R7, R7, R6, RZ ;  /* 0x0000000607077224 */ /* 0x000fc800078e02ff */
[----:B------:R-:W-:Y:S01]  /*0130*/  IMAD.HI.U32 R5, R5, R7, R4 ;  /* 0x0000000705057227 */ /* 0x000fe200078e0004 */
[----:B------:R-:W-:Y:S02]  /*0140*/  MOV R7, R8 ;  /* 0x0000000800077202 */ /* 0x000fe40000000f00 */
[----:B------:R-:W-:-:S03]  /*0150*/  LOP3.LUT R4, R0, R3, RZ, 0x3c, !PT ;  /* 0x0000000300047212 */ /* 0x000fc600078e3cff */
[----:B------:R-:W-:Y:S01]  /*0160*/  IMAD.HI.U32 R2, R5, R7, RZ ;  /* 0x0000000705027227 */ /* 0x000fe200078e00ff */
[----:B------:R-:W-:-:S04]  /*0170*/  ISETP.GE.AND P1, PT, R4, RZ, PT ;  /* 0x000000ff0400720c */ /* 0x000fc80003f26270 */
[----:B------:R-:W-:-:S05]  /*0180*/  IADD3 R5, PT, PT, -R2, RZ, RZ ;  /* 0x000000ff02057210 */ /* 0x000fca0007ffe1ff */
[----:B------:R-:W-:-:S05]  /*0190*/  IMAD R5, R6, R5, R7 ;  /* 0x0000000506057224 */ /* 0x000fca00078e0207 */
[----:B------:R-:W-:-:S13]  /*01a0*/  ISETP.GT.U32.AND P2, PT, R6, R5, PT ;  /* 0x000000050600720c */ /* 0x000fda0003f44070 */
[-C--:B------:R-:W-:Y:S02]  /*01b0*/  @!P2 IADD3 R5, PT, PT, R5, -R6.reuse, RZ ;  /* 0x800000060505a210 */ /* 0x080fe40007ffe0ff */
[----:B------:R-:W-:Y:S02]  /*01c0*/  @!P2 IADD3 R2, PT, PT, R2, 0x1, RZ ;  /* 0x000000010202a810 */ /* 0x000fe40007ffe0ff */
[----:B------:R-:W-:Y:S02]  /*01d0*/  ISETP.GE.U32.AND P0, PT, R5, R6, PT ;  /* 0x000000060500720c */ /* 0x000fe40003f06070 */
[----:B------:R-:W1:Y:S01]  /*01e0*/  LDC R5, c[0x0][0x39c] ;  /* 0x0000e700ff057b82 */ /* 0x000e620000000800 */
[----:B------:R-:W-:-:S10]  /*01f0*/  ISETP.NE.AND P2, PT, R3, RZ, PT ;  /* 0x000000ff0300720c */ /* 0x000fd40003f45270 */
[----:B------:R-:W-:-:S04]  /*0200*/  @P0 IADD3 R2, PT, PT, R2, 0x1, RZ ;  /* 0x0000000102020810 */ /* 0x000fc80007ffe0ff */
[----:B------:R-:W-:Y:S02]  /*0210*/  @!P1 IADD3 R2, PT, PT, -R2, RZ, RZ ;  /* 0x000000ff02029210 */ /* 0x000fe40007ffe1ff */
[----:B------:R-:W-:-:S04]  /*0220*/  @!P2 LOP3.LUT R2, RZ, R3, RZ, 0x33, !PT ;  /* 0x00000003ff02a212 */ /* 0x000fc800078e33ff */
[----:B------:R-:W-:Y:S02]  /*0230*/  IADD3 R4, PT, PT, -R2, RZ, RZ ;  /* 0x000000ff02047210 */ /* 0x000fe40007ffe1ff */
[----:B-1----:R-:W-:-:S03]  /*0240*/  ISETP.GE.AND P0, PT, R5, 0x1, PT ;  /* 0x000000010500780c */ /* 0x002fc60003f06270 */
[----:B------:R-:W-:-:S04]  /*0250*/  IMAD R3, R3, R4, R0 ;  /* 0x0000000403037224 */ /* 0x000fc800078e0200 */
[----:B0-----:R-:W-:-:S06]  /*0260*/  IMAD R3, R3, UR4, RZ ;  /* 0x0000000403037c24 */ /* 0x001fcc000f8e02ff */
[----:B------:R-:W-:Y:S05]  /*0270*/  @!P0 EXIT ;  /* 0x000000000000894d */ /* 0x000fea0003800000 */
[----:B------:R-:W0:Y:S02]  /*0280*/  LDC.64 R6, c[0x0][0x3a0] ;  /* 0x0000e800ff067b82 */ /* 0x000e240000000a00 */
[----:B0-----:R-:W-:-:S04]  /*0290*/  VIMNMX R4, PT, PT, R6, R7, PT ;  /* 0x0000000706047248 */ /* 0x001fc80003fe0100 */
[----:B------:R-:W-:-:S13]  /*02a0*/  ISETP.GE.AND P0, PT, R4, 0x1, PT ;  /* 0x000000010400780c */ /* 0x000fda0003f06270 */
[----:B------:R-:W-:Y:S05]  /*02b0*/  @!P0 EXIT ;  /* 0x000000000000894d */ /* 0x000fea0003800000 */
[----:B------:R-:W0:Y:S01]  /*02c0*/  LDCU.64 UR6, c[0x0][0x388] ;  /* 0x00007100ff0677ac */ /* 0x000e220008000a00 */
[C---:B------:R-:W-:Y:S02]  /*02d0*/  LOP3.LUT R4, R7.reuse, 0xf, RZ, 0xc0, !PT ;  /* 0x0000000f07047812 */ /* 0x040fe400078ec0ff */
[C---:B------:R-:W-:Y:S01]  /*02e0*/  LOP3.LUT R5, R7.reuse, 0x7, RZ, 0xc0, !PT ;  /* 0x0000000707057812 */ /* 0x040fe200078ec0ff */
[----:B------:R-:W1:Y:S01]  /*02f0*/  LDCU.64 UR8, c[0x0][0x358] ;  /* 0x00006b00ff0877ac */ /* 0x000e620008000a00 */
[----:B------:R-:W-:Y:S01]  /*0300*/  LOP3.LUT R6, R7, 0x3, RZ, 0xc0, !PT ;  /* 0x0000000307067812 */ /* 0x000fe200078ec0ff */
[----:B------:R-:W-:Y:S01]  /*0310*/  UMOV UR4, URZ ;  /* 0x000000ff00047c82 */ /* 0x000fe20008000000 */
[----:B0-----:R-:W-:-:S04]  /*0320*/  UIADD3 UR6, UP0, UPT, UR6, 0x20, URZ ;  /* 0x0000002006067890 */ /* 0x001fc8000ff1e0ff */
[----:B-1----:R-:W-:-:S12]  /*0330*/  UIADD3.X UR7, UPT, UPT, URZ, UR7, URZ, UP0, !UPT ;  /* 0x00000007ff077290 */ /* 0x002fd800087fe4ff */
.L_x_22:
[----:B0-----:R-:W0:Y:S01]  /*0340*/  LDC R7, c[0x0][0x39c] ;  /* 0x0000e700ff077b82 */ /* 0x001e220000000800 */
[----:B------:R-:W-:Y:S01]  /*0350*/  UMOV UR5, URZ ;  /* 0x000000ff00057c82 */ /* 0x000fe20008000000 */
[----:B01234-:R-:W-:-:S07]  /*0360*/  IMAD R7, R0, R7, UR4 ;  /* 0x0000000400077e24 */ /* 0x01ffce000f8e0207 */
.L_x_21:
[----:B0--34-:R-:W0:Y:S01]  /*0370*/  LDC.64 R12, c[0x0][0x3a0] ;  /* 0x0000e800ff0c7b82 */ /* 0x019e220000000a00 */
[----:B-1----:R-:W1:Y:S07]  /*0380*/  LDCU UR10, c[0x0][0x398] ;  /* 0x00007300ff0a77ac */ /* 0x002e6e0008000800 */
[----:B--2---:R-:W2:Y:S01]  /*0390*/  LDC R9, c[0x0][0x3a8] ;  /* 0x0000ea00ff097b82 */ /* 0x004ea20000000800 */
[----:B0-----:R-:W-:Y:S01]  /*03a0*/  ISETP.GE.U32.AND P1, PT, R13, 0x10, PT ;  /* 0x000000100d00780c */ /* 0x001fe20003f26070 */
[----:B------:R-:W-:-:S02]  /*03b0*/  IMAD R10, R7, R12, UR5 ;  /* 0x00000005070a7e24 */ /* 0x000fc4000f8e020c */
[----:B--2---:R-:W-:Y:S01]  /*03c0*/  IMAD R8, R2, R9, UR5 ;  /* 0x0000000502087e24 */ /* 0x004fe2000f8e0209 */
[----:B------:R-:W-:Y:S01]  /*03d0*/  UIADD3 UR5, UPT, UPT, UR5, 0x1, URZ ;  /* 0x0000000105057890 */ /* 0x000fe2000fffe0ff */
[----:B------:R-:W-:Y:S02]  /*03e0*/  IMAD R9, R10, R13, RZ ;  /* 0x0000000d0a097224 */ /* 0x000fe400078e02ff */
[----:B-1----:R-:W-:-:S03]  /*03f0*/  IMAD R8, R8, UR10, R3 ;  /* 0x0000000a08087c24 */ /* 0x002fc6000f8e0203 */
[----:B------:R-:W-:Y:S01]  /*0400*/  ISETP.NE.AND P0, PT, R12, UR5, PT ;  /* 0x000000050c007c0c */ /* 0x000fe2000bf05270 */
[----:B------:R-:W-:Y:S02]  /*0410*/  HFMA2 R12, -RZ, RZ, 0, 0 ;  /* 0x00000000ff0c7431 */ /* 0x000fe400000001ff */
[----:B------:R-:W-:Y:S10]  /*0420*/  @!P1 BRA `(.L_x_16) ;  /* 0x0000000000fc9947 */ /* 0x000ff40003800000 */
[----:B------:R-:W0:Y:S01]  /*0430*/  LDC R11, c[0x0][0x39c] ;  /* 0x0000e700ff0b7b82 */ /* 0x000e220000000800 */
[----:B------:R-:W-:Y:S02]  /*0440*/  LOP3.LUT R10, R13, 0x7ffffff0, RZ, 0xc0, !PT ;  /* 0x7ffffff00d0a7812 */ /* 0x000fe400078ec0ff */
[----:B------:R-:W-:Y:S02]  /*0450*/  MOV R12, R9 ;  /* 0x00000009000c7202 */ /* 0x000fe40000000f00 */
[----:B------:R-:W-:Y:S01]  /*0460*/  IADD3 R13, PT, PT, -R10, RZ, RZ ;  /* 0x000000ff0a0d7210 */ /* 0x000fe20007ffe1ff */
[----:B0-----:R-:W-:-:S07]  /*0470*/  IMAD R24, R8, R11, UR4 ;  /* 0x0000000408187e24 */ /* 0x001fce000f8e020b */
.L_x_17:
[----:B-1----:R-:W0:Y:S02]  /*0480*/  LDC.64 R14, c[0x0][0x380] ;  /* 0x0000e000ff0e7b82 */ /* 0x002e240000000a00 */
[----:B0-----:R-:W-:-:S05]  /*0490*/  IMAD.WIDE R14, R24, 0x4, R14 ;  /* 0x00000004180e7825 */ /* 0x001fca00078e020e */
[----:B------:R-:W2:Y:S01]  /*04a0*/  LDG.E R23, desc[UR8][R14.64] ;  /* 0x000000080e177981 */ /* 0x000ea2000c1e1900 */
[----:B------:R-:W-:Y:S01]  /*04b0*/  MOV R16, UR6 ;  /* 0x0000000600107c02 */ /* 0x000fe20008000f00 */
[----:B------:R-:W-:Y:S01]  /*04c0*/  IMAD.WIDE.U32 R26, R11, 0x4, R14 ;  /* 0x000000040b1a7825 */ /* 0x000fe200078e000e */
[----:B------:R-:W-:-:S03]  /*04d0*/  MOV R17, UR7 ;  /* 0x0000000700117c02 */ /* 0x000fc60008000f00 */
[----:B------:R-:W-:-:S05]  /*04e0*/  IMAD.WIDE R16, R12, 0x4, R16 ;  /* 0x000000040c107825 */ /* 0x000fca00078e0210 */
[----:B--2---:R-:W-:Y:S04]  /*04f0*/  STG.E desc[UR8][R16.64+-0x20], R23 ;  /* 0xffffe01710007986 */ /* 0x004fe8000c101908 */
[----:B------:R-:W2:Y:S01]  /*0500*/  LDG.E R25, desc[UR8][R26.64] ;  /* 0x000000081a197981 */ /* 0x000ea2000c1e1900 */
[----:B------:R-:W-:-:S03]  /*0510*/  IMAD.WIDE.U32 R28, R11, 0x4, R26 ;  /* 0x000000040b1c7825 */ /* 0x000fc600078e001a */
[----:B--2---:R0:W-:Y:S04]  /*0520*/  STG.E desc[UR8][R16.64+-0x1c], R25 ;  /* 0xffffe41910007986 */ /* 0x0041e8000c101908 */
[----:B------:R-:W2:Y:S01]  /*0530*/  LDG.E R15, desc[UR8][R28.64] ;  /* 0x000000081c0f7981 */ /* 0x000ea2000c1e1900 */
[----:B------:R-:W-:-:S03]  /*0540*/  IMAD.WIDE.U32 R18, R11, 0x4, R28 ;  /* 0x000000040b127825 */ /* 0x000fc600078e001c */
[----:B--2---:R-:W-:Y:S04]  /*0550*/  STG.E desc[UR8][R16.64+-0x18], R15 ;  /* 0xffffe80f10007986 */ /* 0x004fe8000c101908 */
[----:B------:R-:W2:Y:S01]  /*0560*/  LDG.E R29, desc[UR8][R18.64] ;  /* 0x00000008121d7981 */ /* 0x000ea2000c1e1900 */
[----:B------:R-:W-:-:S03]  /*0570*/  IMAD.WIDE.U32 R20, R11, 0x4, R18 ;  /* 0x000000040b147825 */ /* 0x000fc600078e0012 */
[----:B--2---:R-:W-:Y:S04]  /*0580*/  STG.E desc[UR8][R16.64+-0x14], R29 ;  /* 0xffffec1d10007986 */ /* 0x004fe8000c101908 */
[----:B0-----:R-:W2:Y:S01]  /*0590*/  LDG.E R25, desc[UR8][R20.64] ;  /* 0x0000000814197981 */ /* 0x001ea2000c1e1900 */
[----:B------:R-:W-:-:S03]  /*05a0*/  IMAD.WIDE.U32 R22, R11, 0x4, R20 ;  /* 0x000000040b167825 */ /* 0x000fc600078e0014 */
[----:B--2---:R0:W-:Y:S04]  /*05b0*/  STG.E desc[UR8][R16.64+-0x10], R25 ;  /* 0xfffff01910007986 */ /* 0x0041e8000c101908 */
[----:B------:R-:W2:Y:S01]  /*05c0*/  LDG.E R28, desc[UR8][R22.64] ;  /* 0x00000008161c7981 */ /* 0x000ea2000c1e1900 */
[----:B------:R-:W-:-:S03]  /*05d0*/  IMAD.WIDE.U32 R26, R11, 0x4, R22 ;  /* 0x000000040b1a7825 */ /* 0x000fc600078e0016 */
[----:B--2---:R-:W-:Y:S04]  /*05e0*/  STG.E desc[UR8][R16.64+-0xc], R28 ;  /* 0xfffff41c10007986 */ /* 0x004fe8000c101908 */
[----:B0-----:R-:W2:Y:S01]  /*05f0*/  LDG.E R25, desc[UR8][R26.64] ;  /* 0x000000081a197981 */ /* 0x001ea2000c1e1900 */
[----:B------:R-:W-:-:S03]  /*0600*/  IMAD.WIDE.U32 R14, R11, 0x4, R26 ;  /* 0x000000040b0e7825 */ /* 0x000fc600078e001a */
[----:B--2---:R-:W-:Y:S04]  /*0610*/  STG.E desc[UR8][R16.64+-0x8], R25 ;  /* 0xfffff81910007986 */ /* 0x004fe8000c101908 */
[----:B------:R-:W2:Y:S01]  /*0620*/  LDG.E R29, desc[UR8][R14.64] ;  /* 0x000000080e1d7981 */ /* 0x000ea2000c1e1900 */
[----:B------:R-:W-:-:S03]  /*0630*/  IMAD.WIDE.U32 R18, R11, 0x4, R14 ;  /* 0x000000040b127825 */ /* 0x000fc600078e000e */
[----:B--2---:R0:W-:Y:S04]  /*0640*/  STG.E desc[UR8][R16.64+-0x4], R29 ;  /* 0xfffffc1d10007986 */ /* 0x0041e8000c101908 */
[----:B0-----:R-:W2:Y:S01]  /*0650*/  LDG.E R29, desc[UR8][R18.64] ;  /* 0x00000008121d7981 */ /* 0x001ea2000c1e1900 */
[----:B------:R-:W-:-:S03]  /*0660*/  IMAD.WIDE.U32 R20, R11, 0x4, R18 ;  /* 0x000000040b147825 */ /* 0x000fc600078e0012 */
[----:B--2---:R-:W-:Y:S04]  /*0670*/  STG.E desc[UR8][R16.64], R29 ;  /* 0x0000001d10007986 */ /* 0x004fe8000c101908 */
[----:B------:R-:W2:Y:S01]  /*0680*/  LDG.E R25, desc[UR8][R20.64] ;  /* 0x0000000814197981 */ /* 0x000ea2000c1e1900 */
[----:B------:R-:W-:-:S03]  /*0690*/  IMAD.WIDE.U32 R22, R11, 0x4, R20 ;  /* 0x000000040b167825 */ /* 0x000fc600078e0014 */
[----:B--2---:R0:W-:Y:S04]  /*06a0*/  STG.E desc[UR8][R16.64+0x4], R25 ;  /* 0x0000041910007986 */ /* 0x0041e8000c101908 */
[----:B------:R-:W2:Y:S01]  /*06b0*/  LDG.E R28, desc[UR8][R22.64] ;  /* 0x00000008161c7981 */ /* 0x000ea2000c1e1900 */
[----:B------:R-:W-:-:S03]  /*06c0*/  IMAD.WIDE.U32 R26, R11, 0x4, R22 ;  /* 0x000000040b1a7825 */ /* 0x000fc600078e0016 */
[----:B--2---:R1:W-:Y:S04]  /*06d0*/  STG.E desc[UR8][R16.64+0x8], R28 ;  /* 0x0000081c10007986 */ /* 0x0043e8000c101908 */
[----:B0-----:R-:W2:Y:S01]  /*06e0*/  LDG.E R25, desc[UR8][R26.64] ;  /* 0x000000081a197981 */ /* 0x001ea2000c1e1900 */
[----:B------:R-:W-:-:S03]  /*06f0*/  IMAD.WIDE.U32 R14, R11, 0x4, R26 ;  /* 0x000000040b0e7825 */ /* 0x000fc600078e001a */
[----:B--2---:R1:W-:Y:S04]  /*0700*/  STG.E desc[UR8][R16.64+0xc], R25 ;  /* 0x00000c1910007986 */ /* 0x0043e8000c101908 */
[----:B------:R-:W2:Y:S01]  /*0710*/  LDG.E R27, desc[UR8][R14.64] ;  /* 0x000000080e1b7981 */ /* 0x000ea2000c1e1900 */
[----:B------:R-:W-:-:S03]  /*0720*/  IMAD.WIDE.U32 R18, R11, 0x4, R14 ;  /* 0x000000040b127825 */ /* 0x000fc600078e000e */
[----:B--2---:R1:W-:Y:S04]  /*0730*/  STG.E desc[UR8][R16.64+0x10], R27 ;  /* 0x0000101b10007986 */ /* 0x0043e8000c101908 */
[----:B------:R-:W2:Y:S01]  /*0740*/  LDG.E R29, desc[UR8][R18.64] ;  /* 0x00000008121d7981 */ /* 0x000ea2000c1e1900 */
[----:B------:R-:W-:-:S03]  /*0750*/  IMAD.WIDE.U32 R20, R11, 0x4, R18 ;  /* 0x000000040b147825 */ /* 0x000fc600078e0012 */
[----:B--2---:R1:W-:Y:S04]  /*0760*/  STG.E desc[UR8][R16.64+0x14], R29 ;  /* 0x0000141d10007986 */ /* 0x0043e8000c101908 */
[----:B------:R-:W2:Y:S01]  /*0770*/  LDG.E R15, desc[UR8][R20.64] ;  /* 0x00000008140f7981 */ /* 0x000ea2000c1e1900 */
[----:B------:R-:W-:Y:S01]  /*0780*/  IMAD.WIDE.U32 R22, R11, 0x4, R20 ;  /* 0x000000040b167825 */ /* 0x000fe200078e0014 */
[----:B------:R-:W-:-:S04]  /*0790*/  IADD3 R13, PT, PT, R13, 0x10, RZ ;  /* 0x000000100d0d7810 */ /* 0x000fc80007ffe0ff */
[----:B------:R-:W-:Y:S01]  /*07a0*/  ISETP.NE.AND P1, PT, R13, RZ, PT ;  /* 0x000000ff0d00720c */ /* 0x000fe20003f25270 */
[----:B--2---:R1:W-:Y:S04]  /*07b0*/  STG.E desc[UR8][R16.64+0x18], R15 ;  /* 0x0000180f10007986 */ /* 0x0043e8000c101908 */
[----:B------:R-:W2:Y:S01]  /*07c0*/  LDG.E R23, desc[UR8][R22.64] ;  /* 0x0000000816177981 */ /* 0x000ea2000c1e1900 */
[----:B------:R-:W-:Y:S02]  /*07d0*/  LEA R24, R11, R24, 0x4 ;  /* 0x000000180b187211 */ /* 0x000fe400078e20ff */
[----:B------:R-:W-:Y:S01]  /*07e0*/  IADD3 R12, PT, PT, R12, 0x10, RZ ;  /* 0x000000100c0c7810 */ /* 0x000fe20007ffe0ff */
[----:B--2---:R1:W-:Y:S04]  /*07f0*/  STG.E desc[UR8][R16.64+0x1c], R23 ;  /* 0x00001c1710007986 */ /* 0x0043e8000c101908 */
[----:B------:R-:W-:Y:S05]  /*0800*/  @P1 BRA `(.L_x_17) ;  /* 0xfffffffc001c1947 */ /* 0x000fea000383ffff */
[----:B------:R-:W-:-:S07]  /*0810*/  MOV R12, R10 ;  /* 0x0000000a000c7202 */ /* 0x000fce0000000f00 */
.L_x_16:
[----:B------:R-:W-:-:S13]  /*0820*/  ISETP.NE.AND P1, PT, R4, RZ, PT ;  /* 0x000000ff0400720c */ /* 0x000fda0003f25270 */
[----:B------:R-:W-:Y:S05]  /*0830*/  @!P1 BRA `(.L_x_18) ;  /* 0x0000000400489947 */ /* 0x000fea0003800000 */
[----:B------:R-:W-:Y:S02]  /*0840*/  IADD3 R10, PT, PT, R4, -0x1, RZ ;  /* 0xffffffff040a7810 */ /* 0x000fe40007ffe0ff */
[----:B------:R-:W-:Y:S02]  /*0850*/  ISETP.NE.AND P2, PT, R5, RZ, PT ;  /* 0x000000ff0500720c */ /* 0x000fe40003f45270 */
[----:B------:R-:W-:-:S13]  /*0860*/  ISETP.GE.U32.AND P1, PT, R10, 0x7, PT ;  /* 0x000000070a00780c */ /* 0x000fda0003f26070 */
[----:B------:R-:W-:Y:S05]  /*0870*/  @!P1 BRA `(.L_x_19) ;  /* 0x0000000000809947 */ /* 0x000fea0003800000 */
[----:B------:R-:W0:Y:S01]  /*0880*/  LDC R13, c[0x0][0x39c] ;  /* 0x0000e700ff0d7b82 */ /* 0x000e220000000800 */
[----:B------:R-:W-:-:S07]  /*0890*/  IADD3 R10, PT, PT, R8, R12, RZ ;  /* 0x0000000c080a7210 */ /* 0x000fce0007ffe0ff */
[----:B-1----:R-:W1:Y:S01]  /*08a0*/  LDC.64 R14, c[0x0][0x380] ;  /* 0x0000e000ff0e7b82 */ /* 0x002e620000000a00 */
[----:B0-----:R-:W-:-:S04]  /*08b0*/  IMAD R11, R10, R13, UR4 ;  /* 0x000000040a0b7e24 */ /* 0x001fc8000f8e020d */
[----:B-1----:R-:W-:-:S03]  /*08c0*/  IMAD.WIDE R14, R11, 0x4, R14 ;  /* 0x000000040b0e7825 */ /* 0x002fc600078e020e */
[----:B------:R-:W0:Y:S02]  /*08d0*/  LDC.64 R10, c[0x0][0x388] ;  /* 0x0000e200ff0a7b82 */ /* 0x000e240000000a00 */
[----:B------:R-:W2:Y:S01]  /*08e0*/  LDG.E R23, desc[UR8][R14.64] ;  /* 0x000000080e177981 */ /* 0x000ea2000c1e1900 */
[----:B------:R-:W-:-:S05]  /*08f0*/  IADD3 R17, PT, PT, R9, R12, RZ ;  /* 0x0000000c09117210 */ /* 0x000fca0007ffe0ff */
[----:B0-----:R-:W-:-:S04]  /*0900*/  IMAD.WIDE R10, R17, 0x4, R10 ;  /* 0x00000004110a7825 */ /* 0x001fc800078e020a */
[C---:B------:R-:W-:Y:S01]  /*0910*/  IMAD.WIDE.U32 R16, R13.reuse, 0x4, R14 ;  /* 0x000000040d107825 */ /* 0x040fe200078e000e */
[----:B--2---:R0:W-:Y:S04]  /*0920*/  STG.E desc[UR8][R10.64], R23 ;  /* 0x000000170a007986 */ /* 0x0041e8000c101908 */
[----:B------:R-:W2:Y:S01]  /*0930*/  LDG.E R25, desc[UR8][R16.64] ;  /* 0x0000000810197981 */ /* 0x000ea2000c1e1900 */
[----:B------:R-:W-:-:S03]  /*0940*/  IMAD.WIDE.U32 R18, R13, 0x4, R16 ;  /* 0x000000040d127825 */ /* 0x000fc600078e0010 */
[----:B--2---:R1:W-:Y:S04]  /*0950*/  STG.E desc[UR8][R10.64+0x4], R25 ;  /* 0x000004190a007986 */ /* 0x0043e8000c101908 */
[----:B------:R-:W2:Y:S01]  /*0960*/  LDG.E R27, desc[UR8][R18.64] ;  /* 0x00000008121b7981 */ /* 0x000ea2000c1e1900 */
[----:B------:R-:W-:-:S03]  /*0970*/  IMAD.WIDE.U32 R20, R13, 0x4, R18 ;  /* 0x000000040d147825 */ /* 0x000fc600078e0012 */
[----:B--2---:R2:W-:Y:S04]  /*0980*/  STG.E desc[UR8][R10.64+0x8], R27 ;  /* 0x0000081b0a007986 */ /* 0x0045e8000c101908 */
[----:B------:R-:W3:Y:S01]  /*0990*/  LDG.E R29, desc[UR8][R20.64] ;  /* 0x00000008141d7981 */ /* 0x000ee2000c1e1900 */
[----:B------:R-:W-:-:S03]  /*09a0*/  IMAD.WIDE.U32 R14, R13, 0x4, R20 ;  /* 0x000000040d0e7825 */ /* 0x000fc600078e0014 */
[----:B---3--:R2:W-:Y:S04]  /*09b0*/  STG.E desc[UR8][R10.64+0xc], R29 ;  /* 0x00000c1d0a007986 */ /* 0x0085e8000c101908 */
[----:B------:R-:W3:Y:S01]  /*09c0*/  LDG.E R24, desc[UR8][R14.64] ;  /* 0x000000080e187981 */ /* 0x000ee2000c1e1900 */
[----:B0-----:R-:W-:-:S03]  /*09d0*/  IMAD.WIDE.U32 R22, R13, 0x4, R14 ;  /* 0x000000040d167825 */ /* 0x001fc600078e000e */
[----:B---3--:R2:W-:Y:S04]  /*09e0*/  STG.E desc[UR8][R10.64+0x10], R24 ;  /* 0x000010180a007986 */ /* 0x0085e8000c101908 */
[----:B------:R-:W3:Y:S01]  /*09f0*/  LDG.E R26, desc[UR8][R22.64] ;  /* 0x00000008161a7981 */ /* 0x000ee2000c1e1900 */
[----:B------:R-:W-:-:S03]  /*0a00*/  IMAD.WIDE.U32 R16, R13, 0x4, R22 ;  /* 0x000000040d107825 */ /* 0x000fc600078e0016 */
[----:B---3--:R2:W-:Y:S04]  /*0a10*/  STG.E desc[UR8][R10.64+0x14], R26 ;  /* 0x0000141a0a007986 */ /* 0x0085e8000c101908 */
[----:B-1----:R-:W3:Y:S01]  /*0a20*/  LDG.E R25, desc[UR8][R16.64] ;  /* 0x0000000810197981 */ /* 0x002ee2000c1e1900 */
[----:B------:R-:W-:-:S03]  /*0a30*/  IMAD.WIDE.U32 R18, R13, 0x4, R16 ;  /* 0x000000040d127825 */ /* 0x000fc600078e0010 */
[----:B---3--:R2:W-:Y:S04]  /*0a40*/  STG.E desc[UR8][R10.64+0x18], R25 ;  /* 0x000018190a007986 */ /* 0x0085e8000c101908 */
[----:B------:R-:W3:Y:S01]  /*0a50*/  LDG.E R19, desc[UR8][R18.64] ;  /* 0x0000000812137981 */ /* 0x000ee2000c1e1900 */
[----:B------:R-:W-:-:S03]  /*0a60*/  IADD3 R12, PT, PT, R12, 0x8, RZ ;  /* 0x000000080c0c7810 */ /* 0x000fc60007ffe0ff */
[----:B---3--:R2:W-:Y:S04]  /*0a70*/  STG.E desc[UR8][R10.64+0x1c], R19 ;  /* 0x00001c130a007986 */ /* 0x0085e8000c101908 */
.L_x_19:
[----:B------:R-:W-:Y:S05]  /*0a80*/  @!P2 BRA `(.L_x_18) ;  /* 0x0000000000b4a947 */ /* 0x000fea0003800000 */
[----:B--2---:R-:W-:Y:S02]  /*0a90*/  IADD3 R10, PT, PT, R5, -0x1, RZ ;  /* 0xffffffff050a7810 */ /* 0x004fe40007ffe0ff */
        /* <DEDUP_REMOVED lines=21> */
[----:B------:R-:W-:-:S03]  /*0bf0*/  IADD3 R12, PT, PT, R12, 0x4, RZ ;  /* 0x000000040c0c7810 */ /* 0x000fc60007ffe0ff */
[----:B--2---:R0:W-:Y:S04]  /*0c00*/  STG.E desc[UR8][R10.64+0xc], R21 ;  /* 0x00000c150a007986 */ /* 0x0041e8000c101908 */
.L_x_20:
[----:B------:R-:W-:Y:S05]  /*0c10*/  @!P2 BRA `(.L_x_18) ;  /* 0x000000000050a947 */ /* 0x000fea0003800000 */
[----:B-1----:R-:W1:Y:S01]  /*0c20*/  LDC R17, c[0x0][0x39c] ;  /* 0x0000e700ff117b82 */ /* 0x002e620000000800 */
[----:B------:R-:W-:-:S07]  /*0c30*/  IADD3 R8, PT, PT, R8, R12, RZ ;  /* 0x0000000c08087210 */ /* 0x000fce0007ffe0ff */
[----:B0-----:R-:W0:Y:S08]  /*0c40*/  LDC.64 R10, c[0x0][0x380] ;  /* 0x0000e000ff0a7b82 */ /* 0x001e300000000a00 */
[----:B------:R-:W2:Y:S01]  /*0c50*/  LDC.64 R14, c[0x0][0x388] ;  /* 0x0000e200ff0e7b82 */ /* 0x000ea20000000a00 */
[----:B-1----:R-:W-:-:S04]  /*0c60*/  IMAD R13, R8, R17, UR4 ;  /* 0x00000004080d7e24 */ /* 0x002fc8000f8e0211 */
[----:B0-----:R-:W-:-:S05]  /*0c70*/  IMAD.WIDE R10, R13, 0x4, R10 ;  /* 0x000000040d0a7825 */ /* 0x001fca00078e020a */
[----:B------:R-:W3:Y:S01]  /*0c80*/  LDG.E R13, desc[UR8][R10.64] ;  /* 0x000000080a0d7981 */ /* 0x000ee2000c1e1900 */
[----:B------:R-:W-:Y:S02]  /*0c90*/  ISETP.NE.AND P1, PT, R6, 0x1, PT ;  /* 0x000000010600780c */ /* 0x000fe40003f25270 */
[----:B------:R-:W-:-:S05]  /*0ca0*/  IADD3 R9, PT, PT, R9, R12, RZ ;  /* 0x0000000c09097210 */ /* 0x000fca0007ffe0ff */
[----:B--2---:R-:W-:-:S05]  /*0cb0*/  IMAD.WIDE R8, R9, 0x4, R14 ;  /* 0x0000000409087825 */ /* 0x004fca00078e020e */
[----:B---3--:R3:W-:Y:S01]  /*0cc0*/  STG.E desc[UR8][R8.64], R13 ;  /* 0x0000000d08007986 */ /* 0x0087e2000c101908 */
[----:B------:R-:W-:Y:S05]  /*0cd0*/  @!P1 BRA `(.L_x_18) ;  /* 0x0000000000209947 */ /* 0x000fea0003800000 */
[----:B------:R-:W-:-:S05]  /*0ce0*/  IMAD.WIDE.U32 R10, R17, 0x4, R10 ;  /* 0x00000004110a7825 */ /* 0x000fca00078e000a */
[----:B---3--:R-:W2:Y:S01]  /*0cf0*/  LDG.E R13, desc[UR8][R10.64] ;  /* 0x000000080a0d7981 */ /* 0x008ea2000c1e1900 */
[----:B------:R-:W-:-:S03]  /*0d00*/  ISETP.NE.AND P1, PT, R6, 0x2, PT ;  /* 0x000000020600780c */ /* 0x000fc60003f25270 */
[----:B--2---:R4:W-:Y:S10]  /*0d10*/  STG.E desc[UR8][R8.64+0x4], R13 ;  /* 0x0000040d08007986 */ /* 0x0049f4000c101908 */
[----:B------:R-:W-:Y:S05]  /*0d20*/  @!P1 BRA `(.L_x_18) ;  /* 0x00000000000c9947 */ /* 0x000fea0003800000 */
[----:B------:R-:W-:-:S06]  /*0d30*/  IMAD.WIDE.U32 R10, R17, 0x4, R10 ;  /* 0x00000004110a7825 */ /* 0x000fcc00078e000a */
[----:B------:R-:W2:Y:S04]  /*0d40*/  LDG.E R11, desc[UR8][R10.64] ;  /* 0x000000080a0b7981 */ /* 0x000ea8000c1e1900 */
[----:B--2---:R0:W-:Y:S02]  /*0d50*/  STG.E desc[UR8][R8.64+0x8], R11 ;  /* 0x0000080b08007986 */ /* 0x0041e4000c101908 */
.L_x_18:
[----:B------:R-:W-:Y:S05]  /*0d60*/  @P0 BRA `(.L_x_21) ;  /* 0xfffffff400800947 */ /* 0x000fea000383ffff */
[----:B------:R-:W5:Y:S01]  /*0d70*/  LDCU UR5, c[0x0][0x39c] ;  /* 0x00007380ff0577ac */ /* 0x000f620008000800 */
[----:B------:R-:W-:-:S04]  /*0d80*/  UIADD3 UR4, UPT, UPT, UR4, 0x1, URZ ;  /* 0x0000000104047890 */ /* 0x000fc8000fffe0ff */
[----:B-----5:R-:W-:-:S09]  /*0d90*/  UISETP.NE.AND UP0, UPT, UR4, UR5, UPT ;  /* 0x000000050400728c */ /* 0x020fd2000bf05270 */
[----:B------:R-:W-:Y:S05]  /*0da0*/  BRA.U UP0, `(.L_x_22) ;  /* 0xfffffff500647547 */ /* 0x000fea000b83ffff */
[----:B------:R-:W-:Y:S05]  /*0db0*/  EXIT ;  /* 0x000000000000794d */ /* 0x000fea0003800000 */
.L_x_23:
        /* <DEDUP_REMOVED lines=12> */
.L_x_29:


//--------------------- .nv.shared.reserved.0     --------------------------
	.section	.nv.shared.reserved.0,"aw",@nobits
	.weak		__nv_reservedSMEM_offset_0_alias
	.size		__nv_reservedSMEM_offset_0_alias, 0, 64
	.other		__nv_reservedSMEM_offset_0_alias,@"STO_CUDA_RESERVED_SHARED STV_DEFAULT"
__nv_reservedSMEM_offset_0_alias:
	.zero		0
	.zero		64


//--------------------- .nv.constant0._Z18h_cuda_batch_norm2PfS_S_S_ii --------------------------
	.section	.nv.constant0._Z18h_cuda_batch_norm2PfS_S_S_ii,"a",@progbits
	.sectionflags	@""
	.align	4
.nv.constant0._Z18h_cuda_batch_norm2PfS_S_S_ii:
	.zero		936


//--------------------- .nv.constant0._Z17h_cuda_batch_normPfS_S_ii --------------------------
	.section	.nv.constant0._Z17h_cuda_batch_normPfS_S_ii,"a",@progbits
	.sectionflags	@""
	.align	4
.nv.constant0._Z17h_cuda_batch_normPfS_S_ii:
	.zero		928


//--------------------- .nv.constant0._Z17h_cuda_max_pool2dPfS_iiiiiiiiiii --------------------------
	.section	.nv.constant0._Z17h_cuda_max_pool2dPfS_iiiiiiiiiii,"a",@progbits
	.sectionflags	@""
	.align	4
.nv.constant0._Z17h_cuda_max_pool2dPfS_iiiiiiiiiii:
	.zero		956


//--------------------- .nv.constant0._Z15h_cuda_bias_addPfS_ii --------------------------
	.section	.nv.constant0._Z15h_cuda_bias_addPfS_ii,"a",@progbits
	.sectionflags	@""
	.align	4
.nv.constant0._Z15h_cuda_bias_addPfS_ii:
	.zero		920


//--------------------- .nv.constant0._Z13h_cuda_matmulPfS_S_iii --------------------------
	.section	.nv.constant0._Z13h_cuda_matmulPfS_S_iii,"a",@progbits
	.sectionflags	@""
	.align	4
.nv.constant0._Z13h_cuda_matmulPfS_S_iii:
	.zero		932


//--------------------- .nv.constant0._Z13h_cuda_im2colPfS_iiiiiiii --------------------------
	.section	.nv.constant0._Z13h_cuda_im2colPfS_iiiiiiii,"a",@progbits
	.sectionflags	@""
	.align	4
.nv.constant0._Z13h_cuda_im2colPfS_iiiiiiii:
	.zero		944


//--------------------- SYMBOLS --------------------------

	.type		.nv.reservedSmem.offset0,@object
	.size		.nv.reservedSmem.offset0,0x4
